//
// Generated by NVIDIA NVVM Compiler
//
// Compiler Build ID: CL-36424714
// Cuda compilation tools, release 13.0, V13.0.88
// Based on NVVM 20.0.0
//

.version 9.0
.target sm_100
.address_size 64

	// .globl	_Z8ComputeBPfS_S_ddiddd

.visible .entry _Z8ComputeBPfS_S_ddiddd(
	.param .u64 .ptr .align 1 _Z8ComputeBPfS_S_ddiddd_param_0,
	.param .u64 .ptr .align 1 _Z8ComputeBPfS_S_ddiddd_param_1,
	.param .u64 .ptr .align 1 _Z8ComputeBPfS_S_ddiddd_param_2,
	.param .f64 _Z8ComputeBPfS_S_ddiddd_param_3,
	.param .f64 _Z8ComputeBPfS_S_ddiddd_param_4,
	.param .u32 _Z8ComputeBPfS_S_ddiddd_param_5,
	.param .f64 _Z8ComputeBPfS_S_ddiddd_param_6,
	.param .f64 _Z8ComputeBPfS_S_ddiddd_param_7,
	.param .f64 _Z8ComputeBPfS_S_ddiddd_param_8
)
{
	.reg .pred 	%p<6>;
	.reg .b32 	%r<27>;
	.reg .b32 	%f<55>;
	.reg .b64 	%rd<50>;
	.reg .b64 	%fd<64>;

	ld.param.u64 	%rd4, [_Z8ComputeBPfS_S_ddiddd_param_2];
	ld.param.u32 	%r9, [_Z8ComputeBPfS_S_ddiddd_param_5];
	ld.param.f64 	%fd5, [_Z8ComputeBPfS_S_ddiddd_param_6];
	ld.param.f64 	%fd6, [_Z8ComputeBPfS_S_ddiddd_param_7];
	ld.param.f64 	%fd7, [_Z8ComputeBPfS_S_ddiddd_param_8];
	cvta.to.global.u64 	%rd1, %rd4;
	setp.lt.s32 	%p1, %r9, 3;
	@%p1 bra 	$L__BB0_6;
	mov.u32 	%r11, %tid.x;
	mad.lo.s32 	%r1, %r9, %r11, %r9;
	add.f64 	%fd1, %fd5, %fd5;
	add.s32 	%r2, %r1, %r9;
	shl.b32 	%r12, %r9, 1;
	sub.s32 	%r3, %r2, %r12;
	add.f64 	%fd2, %fd6, %fd6;
	rcp.rn.f64 	%fd3, %fd7;
	setp.eq.s32 	%p2, %r9, 3;
	mov.b32 	%r26, 1;
	@%p2 bra 	$L__BB0_4;
	mov.b32 	%r25, 0;
	mov.b32 	%r24, 1;
	cvt.u64.u32 	%rd20, %r2;
	cvt.u64.u32 	%rd25, %r3;
$L__BB0_3:
	ld.param.f64 	%fd62, [_Z8ComputeBPfS_S_ddiddd_param_3];
	ld.param.u64 	%rd48, [_Z8ComputeBPfS_S_ddiddd_param_1];
	ld.param.u64 	%rd46, [_Z8ComputeBPfS_S_ddiddd_param_0];
	add.s32 	%r15, %r24, %r1;
	cvta.to.global.u64 	%rd5, %rd46;
	mul.wide.u32 	%rd6, %r15, 4;
	add.s64 	%rd7, %rd5, %rd6;
	ld.global.f32 	%f1, [%rd7+4];
	mul.wide.s32 	%rd8, %r15, 4;
	add.s64 	%rd9, %rd5, %rd8;
	ld.global.f32 	%f2, [%rd9+-4];
	sub.f32 	%f3, %f1, %f2;
	cvt.f64.f32 	%fd8, %f3;
	div.rn.f64 	%fd9, %fd8, %fd1;
	cvt.rn.f32.f64 	%f4, %fd9;
	add.s32 	%r16, %r15, %r9;
	cvta.to.global.u64 	%rd10, %rd48;
	mul.wide.u32 	%rd11, %r16, 4;
	add.s64 	%rd12, %rd10, %rd11;
	ld.global.f32 	%f5, [%rd12];
	add.s32 	%r17, %r24, %r3;
	mul.wide.u32 	%rd13, %r17, 4;
	add.s64 	%rd14, %rd10, %rd13;
	ld.global.f32 	%f6, [%rd14];
	sub.f32 	%f7, %f5, %f6;
	cvt.f64.f32 	%fd10, %f7;
	div.rn.f64 	%fd11, %fd10, %fd2;
	cvt.rn.f32.f64 	%f8, %fd11;
	add.f32 	%f9, %f4, %f8;
	cvt.f64.f32 	%fd12, %f9;
	mul.f64 	%fd13, %fd3, %fd12;
	mul.f32 	%f10, %f4, %f4;
	cvt.f64.f32 	%fd14, %f10;
	sub.f64 	%fd15, %fd13, %fd14;
	add.s64 	%rd15, %rd5, %rd11;
	ld.global.f32 	%f11, [%rd15];
	add.s64 	%rd16, %rd5, %rd13;
	ld.global.f32 	%f12, [%rd16];
	sub.f32 	%f13, %f11, %f12;
	cvt.f64.f32 	%fd16, %f13;
	div.rn.f64 	%fd17, %fd16, %fd2;
	add.s64 	%rd17, %rd10, %rd6;
	ld.global.f32 	%f14, [%rd17+4];
	add.s64 	%rd18, %rd10, %rd8;
	ld.global.f32 	%f15, [%rd18+-4];
	sub.f32 	%f16, %f14, %f15;
	cvt.f64.f32 	%fd18, %f16;
	mul.f64 	%fd19, %fd17, %fd18;
	div.rn.f64 	%fd20, %fd19, %fd1;
	add.f64 	%fd21, %fd20, %fd20;
	sub.f64 	%fd22, %fd15, %fd21;
	mul.f32 	%f17, %f8, %f8;
	cvt.f64.f32 	%fd23, %f17;
	sub.f64 	%fd24, %fd22, %fd23;
	mul.f64 	%fd25, %fd62, %fd24;
	cvt.rn.f32.f64 	%f18, %fd25;
	add.s64 	%rd19, %rd1, %rd6;
	st.global.f32 	[%rd19], %f18;
	ld.global.f32 	%f19, [%rd7+8];
	ld.global.f32 	%f20, [%rd9];
	sub.f32 	%f21, %f19, %f20;
	cvt.f64.f32 	%fd26, %f21;
	div.rn.f64 	%fd27, %fd26, %fd1;
	cvt.rn.f32.f64 	%f22, %fd27;
	cvt.u64.u32 	%rd21, %r24;
	add.s64 	%rd22, %rd21, %rd20;
	shl.b64 	%rd23, %rd22, 2;
	add.s64 	%rd24, %rd10, %rd23;
	ld.global.f32 	%f23, [%rd24+4];
	add.s64 	%rd26, %rd21, %rd25;
	shl.b64 	%rd27, %rd26, 2;
	add.s64 	%rd28, %rd10, %rd27;
	ld.global.f32 	%f24, [%rd28+4];
	sub.f32 	%f25, %f23, %f24;
	cvt.f64.f32 	%fd28, %f25;
	div.rn.f64 	%fd29, %fd28, %fd2;
	cvt.rn.f32.f64 	%f26, %fd29;
	add.f32 	%f27, %f22, %f26;
	cvt.f64.f32 	%fd30, %f27;
	mul.f64 	%fd31, %fd3, %fd30;
	mul.f32 	%f28, %f22, %f22;
	cvt.f64.f32 	%fd32, %f28;
	sub.f64 	%fd33, %fd31, %fd32;
	add.s64 	%rd29, %rd5, %rd23;
	ld.global.f32 	%f29, [%rd29+4];
	add.s64 	%rd30, %rd5, %rd27;
	ld.global.f32 	%f30, [%rd30+4];
	sub.f32 	%f31, %f29, %f30;
	cvt.f64.f32 	%fd34, %f31;
	div.rn.f64 	%fd35, %fd34, %fd2;
	ld.global.f32 	%f32, [%rd17+8];
	ld.global.f32 	%f33, [%rd18];
	sub.f32 	%f34, %f32, %f33;
	cvt.f64.f32 	%fd36, %f34;
	mul.f64 	%fd37, %fd35, %fd36;
	div.rn.f64 	%fd38, %fd37, %fd1;
	add.f64 	%fd39, %fd38, %fd38;
	sub.f64 	%fd40, %fd33, %fd39;
	mul.f32 	%f35, %f26, %f26;
	cvt.f64.f32 	%fd41, %f35;
	sub.f64 	%fd42, %fd40, %fd41;
	mul.f64 	%fd43, %fd62, %fd42;
	cvt.rn.f32.f64 	%f36, %fd43;
	st.global.f32 	[%rd19+4], %f36;
	add.s32 	%r26, %r24, 2;
	add.s32 	%r7, %r24, 1;
	and.b32  	%r18, %r9, 2147483646;
	add.s32 	%r19, %r18, -4;
	setp.ne.s32 	%p3, %r25, %r19;
	mov.u32 	%r24, %r26;
	mov.u32 	%r25, %r7;
	@%p3 bra 	$L__BB0_3;
$L__BB0_4:
	and.b32  	%r20, %r9, 1;
	setp.eq.b32 	%p4, %r20, 1;
	not.pred 	%p5, %p4;
	@%p5 bra 	$L__BB0_6;
	ld.param.f64 	%fd63, [_Z8ComputeBPfS_S_ddiddd_param_3];
	ld.param.u64 	%rd49, [_Z8ComputeBPfS_S_ddiddd_param_1];
	ld.param.u64 	%rd47, [_Z8ComputeBPfS_S_ddiddd_param_0];
	add.s32 	%r21, %r26, %r1;
	cvta.to.global.u64 	%rd31, %rd47;
	mul.wide.u32 	%rd32, %r21, 4;
	add.s64 	%rd33, %rd31, %rd32;
	ld.global.f32 	%f37, [%rd33+4];
	mul.wide.s32 	%rd34, %r21, 4;
	add.s64 	%rd35, %rd31, %rd34;
	ld.global.f32 	%f38, [%rd35+-4];
	sub.f32 	%f39, %f37, %f38;
	cvt.f64.f32 	%fd44, %f39;
	div.rn.f64 	%fd45, %fd44, %fd1;
	cvt.rn.f32.f64 	%f40, %fd45;
	add.s32 	%r22, %r21, %r9;
	cvta.to.global.u64 	%rd36, %rd49;
	mul.wide.u32 	%rd37, %r22, 4;
	add.s64 	%rd38, %rd36, %rd37;
	ld.global.f32 	%f41, [%rd38];
	add.s32 	%r23, %r26, %r3;
	mul.wide.u32 	%rd39, %r23, 4;
	add.s64 	%rd40, %rd36, %rd39;
	ld.global.f32 	%f42, [%rd40];
	sub.f32 	%f43, %f41, %f42;
	cvt.f64.f32 	%fd46, %f43;
	div.rn.f64 	%fd47, %fd46, %fd2;
	cvt.rn.f32.f64 	%f44, %fd47;
	add.f32 	%f45, %f40, %f44;
	cvt.f64.f32 	%fd48, %f45;
	mul.f64 	%fd49, %fd3, %fd48;
	mul.f32 	%f46, %f40, %f40;
	cvt.f64.f32 	%fd50, %f46;
	sub.f64 	%fd51, %fd49, %fd50;
	add.s64 	%rd41, %rd31, %rd37;
	ld.global.f32 	%f47, [%rd41];
	add.s64 	%rd42, %rd31, %rd39;
	ld.global.f32 	%f48, [%rd42];
	sub.f32 	%f49, %f47, %f48;
	cvt.f64.f32 	%fd52, %f49;
	div.rn.f64 	%fd53, %fd52, %fd2;
	add.s64 	%rd43, %rd36, %rd32;
	ld.global.f32 	%f50, [%rd43+4];
	add.s64 	%rd44, %rd36, %rd34;
	ld.global.f32 	%f51, [%rd44+-4];
	sub.f32 	%f52, %f50, %f51;
	cvt.f64.f32 	%fd54, %f52;
	mul.f64 	%fd55, %fd53, %fd54;
	div.rn.f64 	%fd56, %fd55, %fd1;
	add.f64 	%fd57, %fd56, %fd56;
	sub.f64 	%fd58, %fd51, %fd57;
	mul.f32 	%f53, %f44, %f44;
	cvt.f64.f32 	%fd59, %f53;
	sub.f64 	%fd60, %fd58, %fd59;
	mul.f64 	%fd61, %fd63, %fd60;
	cvt.rn.f32.f64 	%f54, %fd61;
	add.s64 	%rd45, %rd1, %rd32;
	st.global.f32 	[%rd45], %f54;
$L__BB0_6:
	ret;

}
	// .globl	_Z8ComputePPfS_S_iddd
.visible .entry _Z8ComputePPfS_S_iddd(
	.param .u64 .ptr .align 1 _Z8ComputePPfS_S_iddd_param_0,
	.param .u64 .ptr .align 1 _Z8ComputePPfS_S_iddd_param_1,
	.param .u64 .ptr .align 1 _Z8ComputePPfS_S_iddd_param_2,
	.param .u32 _Z8ComputePPfS_S_iddd_param_3,
	.param .f64 _Z8ComputePPfS_S_iddd_param_4,
	.param .f64 _Z8ComputePPfS_S_iddd_param_5,
	.param .f64 _Z8ComputePPfS_S_iddd_param_6
)
{
	.reg .pred 	%p<8>;
	.reg .b32 	%r<44>;
	.reg .b32 	%f<57>;
	.reg .b64 	%rd<69>;
	.reg .b64 	%fd<84>;

	ld.param.u64 	%rd13, [_Z8ComputePPfS_S_iddd_param_0];
	ld.param.u64 	%rd14, [_Z8ComputePPfS_S_iddd_param_1];
	ld.param.u64 	%rd15, [_Z8ComputePPfS_S_iddd_param_2];
	ld.param.u32 	%r20, [_Z8ComputePPfS_S_iddd_param_3];
	ld.param.f64 	%fd4, [_Z8ComputePPfS_S_iddd_param_4];
	ld.param.f64 	%fd5, [_Z8ComputePPfS_S_iddd_param_5];
	cvta.to.global.u64 	%rd1, %rd13;
	cvta.to.global.u64 	%rd2, %rd15;
	cvta.to.global.u64 	%rd3, %rd14;
	setp.lt.s32 	%p1, %r20, 3;
	@%p1 bra 	$L__BB1_10;
	mov.u32 	%r22, %tid.x;
	mul.f64 	%fd1, %fd5, %fd5;
	mad.lo.s32 	%r1, %r20, %r22, %r20;
	mul.f64 	%fd2, %fd4, %fd4;
	add.s32 	%r2, %r1, %r20;
	shl.b32 	%r23, %r20, 1;
	sub.s32 	%r3, %r2, %r23;
	add.f64 	%fd6, %fd2, %fd1;
	add.f64 	%fd3, %fd6, %fd6;
	add.s32 	%r4, %r20, -2;
	add.s32 	%r24, %r20, -3;
	setp.lt.u32 	%p2, %r24, 3;
	mov.b32 	%r43, 1;
	@%p2 bra 	$L__BB1_5;
	and.b32  	%r26, %r4, -4;
	neg.s32 	%r41, %r26;
	add.s32 	%r40, %r1, 1;
	add.s64 	%rd67, %rd2, 12;
	add.s64 	%rd66, %rd1, 12;
	mov.b32 	%r39, 0;
	mul.wide.u32 	%rd26, %r2, 4;
	mul.wide.u32 	%rd28, %r3, 4;
	mov.u32 	%r38, %r2;
	mov.u64 	%rd68, %rd3;
$L__BB1_3:
	.pragma "nounroll";
	mul.wide.s32 	%rd16, %r40, 4;
	add.s64 	%rd17, %rd3, %rd16;
	add.s32 	%r27, %r1, 1;
	mul.wide.u32 	%rd18, %r27, 4;
	add.s64 	%rd19, %rd68, %rd18;
	ld.global.f32 	%f1, [%rd19+4];
	ld.global.f32 	%f2, [%rd17+-4];
	add.f32 	%f3, %f1, %f2;
	cvt.f64.f32 	%fd7, %f3;
	add.s32 	%r28, %r38, 1;
	mul.wide.u32 	%rd20, %r28, 4;
	add.s64 	%rd21, %rd3, %rd20;
	ld.global.f32 	%f4, [%rd21];
	add.s32 	%r29, %r3, 1;
	mul.wide.u32 	%rd22, %r29, 4;
	add.s64 	%rd23, %rd68, %rd22;
	ld.global.f32 	%f5, [%rd23];
	add.f32 	%f6, %f4, %f5;
	cvt.f64.f32 	%fd8, %f6;
	mul.f64 	%fd9, %fd2, %fd8;
	fma.rn.f64 	%fd10, %fd1, %fd7, %fd9;
	add.s64 	%rd24, %rd67, %rd18;
	ld.global.f32 	%f7, [%rd24+-12];
	cvt.f64.f32 	%fd11, %f7;
	mul.f64 	%fd12, %fd4, %fd11;
	mul.f64 	%fd13, %fd4, %fd12;
	mul.f64 	%fd14, %fd5, %fd13;
	mul.f64 	%fd15, %fd5, %fd14;
	sub.f64 	%fd16, %fd10, %fd15;
	div.rn.f64 	%fd17, %fd16, %fd3;
	cvt.rn.f32.f64 	%f8, %fd17;
	add.s64 	%rd25, %rd66, %rd18;
	st.global.f32 	[%rd25+-12], %f8;
	ld.global.f32 	%f9, [%rd19+8];
	ld.global.f32 	%f10, [%rd17];
	add.f32 	%f11, %f9, %f10;
	cvt.f64.f32 	%fd18, %f11;
	add.s64 	%rd27, %rd26, %rd68;
	ld.global.f32 	%f12, [%rd27+8];
	add.s64 	%rd29, %rd28, %rd68;
	ld.global.f32 	%f13, [%rd29+8];
	add.f32 	%f14, %f12, %f13;
	cvt.f64.f32 	%fd19, %f14;
	mul.f64 	%fd20, %fd2, %fd19;
	fma.rn.f64 	%fd21, %fd1, %fd18, %fd20;
	ld.global.f32 	%f15, [%rd24+-8];
	cvt.f64.f32 	%fd22, %f15;
	mul.f64 	%fd23, %fd4, %fd22;
	mul.f64 	%fd24, %fd4, %fd23;
	mul.f64 	%fd25, %fd5, %fd24;
	mul.f64 	%fd26, %fd5, %fd25;
	sub.f64 	%fd27, %fd21, %fd26;
	div.rn.f64 	%fd28, %fd27, %fd3;
	cvt.rn.f32.f64 	%f16, %fd28;
	st.global.f32 	[%rd25+-8], %f16;
	ld.global.f32 	%f17, [%rd19+12];
	ld.global.f32 	%f18, [%rd19+4];
	add.f32 	%f19, %f17, %f18;
	cvt.f64.f32 	%fd29, %f19;
	ld.global.f32 	%f20, [%rd27+12];
	ld.global.f32 	%f21, [%rd29+12];
	add.f32 	%f22, %f20, %f21;
	cvt.f64.f32 	%fd30, %f22;
	mul.f64 	%fd31, %fd2, %fd30;
	fma.rn.f64 	%fd32, %fd1, %fd29, %fd31;
	ld.global.f32 	%f23, [%rd24+-4];
	cvt.f64.f32 	%fd33, %f23;
	mul.f64 	%fd34, %fd4, %fd33;
	mul.f64 	%fd35, %fd4, %fd34;
	mul.f64 	%fd36, %fd5, %fd35;
	mul.f64 	%fd37, %fd5, %fd36;
	sub.f64 	%fd38, %fd32, %fd37;
	div.rn.f64 	%fd39, %fd38, %fd3;
	cvt.rn.f32.f64 	%f24, %fd39;
	st.global.f32 	[%rd25+-4], %f24;
	ld.global.f32 	%f25, [%rd19+16];
	ld.global.f32 	%f26, [%rd19+8];
	add.f32 	%f27, %f25, %f26;
	cvt.f64.f32 	%fd40, %f27;
	ld.global.f32 	%f28, [%rd27+16];
	ld.global.f32 	%f29, [%rd29+16];
	add.f32 	%f30, %f28, %f29;
	cvt.f64.f32 	%fd41, %f30;
	mul.f64 	%fd42, %fd2, %fd41;
	fma.rn.f64 	%fd43, %fd1, %fd40, %fd42;
	ld.global.f32 	%f31, [%rd24];
	cvt.f64.f32 	%fd44, %f31;
	mul.f64 	%fd45, %fd4, %fd44;
	mul.f64 	%fd46, %fd4, %fd45;
	mul.f64 	%fd47, %fd5, %fd46;
	mul.f64 	%fd48, %fd5, %fd47;
	sub.f64 	%fd49, %fd43, %fd48;
	div.rn.f64 	%fd50, %fd49, %fd3;
	cvt.rn.f32.f64 	%f32, %fd50;
	st.global.f32 	[%rd25], %f32;
	add.s32 	%r41, %r41, 4;
	add.s64 	%rd68, %rd68, 16;
	add.s64 	%rd67, %rd67, 16;
	add.s64 	%rd66, %rd66, 16;
	add.s32 	%r40, %r40, 4;
	add.s32 	%r39, %r39, 4;
	add.s32 	%r38, %r38, 4;
	setp.ne.s32 	%p3, %r41, 0;
	@%p3 bra 	$L__BB1_3;
	add.s32 	%r43, %r39, 1;
$L__BB1_5:
	add.s32 	%r30, %r20, -2;
	and.b32  	%r17, %r30, 3;
	setp.eq.s32 	%p4, %r17, 0;
	@%p4 bra 	$L__BB1_10;
	ld.param.u64 	%rd65, [_Z8ComputePPfS_S_iddd_param_0];
	cvta.to.global.u64 	%rd12, %rd65;
	setp.eq.s32 	%p5, %r17, 1;
	@%p5 bra 	$L__BB1_8;
	add.s32 	%r31, %r43, %r1;
	mul.wide.u32 	%rd30, %r31, 4;
	add.s64 	%rd31, %rd3, %rd30;
	ld.global.f32 	%f33, [%rd31+4];
	mul.wide.s32 	%rd32, %r31, 4;
	add.s64 	%rd33, %rd3, %rd32;
	ld.global.f32 	%f34, [%rd33+-4];
	add.f32 	%f35, %f33, %f34;
	cvt.f64.f32 	%fd51, %f35;
	add.s32 	%r32, %r31, %r20;
	mul.wide.u32 	%rd34, %r32, 4;
	add.s64 	%rd35, %rd3, %rd34;
	ld.global.f32 	%f36, [%rd35];
	add.s32 	%r33, %r43, %r3;
	mul.wide.u32 	%rd36, %r33, 4;
	add.s64 	%rd37, %rd3, %rd36;
	ld.global.f32 	%f37, [%rd37];
	add.f32 	%f38, %f36, %f37;
	cvt.f64.f32 	%fd52, %f38;
	mul.f64 	%fd53, %fd2, %fd52;
	fma.rn.f64 	%fd54, %fd1, %fd51, %fd53;
	add.s64 	%rd38, %rd2, %rd30;
	ld.global.f32 	%f39, [%rd38];
	cvt.f64.f32 	%fd55, %f39;
	mul.f64 	%fd56, %fd4, %fd55;
	mul.f64 	%fd57, %fd4, %fd56;
	mul.f64 	%fd58, %fd5, %fd57;
	mul.f64 	%fd59, %fd5, %fd58;
	sub.f64 	%fd60, %fd54, %fd59;
	div.rn.f64 	%fd61, %fd60, %fd3;
	cvt.rn.f32.f64 	%f40, %fd61;
	add.s64 	%rd39, %rd12, %rd30;
	st.global.f32 	[%rd39], %f40;
	cvt.u64.u32 	%rd40, %r1;
	cvt.u64.u32 	%rd41, %r43;
	add.s64 	%rd42, %rd41, %rd40;
	shl.b64 	%rd43, %rd42, 2;
	add.s64 	%rd44, %rd43, %rd3;
	ld.global.f32 	%f41, [%rd44+8];
	ld.global.f32 	%f42, [%rd33];
	add.f32 	%f43, %f41, %f42;
	cvt.f64.f32 	%fd62, %f43;
	cvt.u64.u32 	%rd45, %r2;
	add.s64 	%rd46, %rd41, %rd45;
	shl.b64 	%rd47, %rd46, 2;
	add.s64 	%rd48, %rd3, %rd47;
	ld.global.f32 	%f44, [%rd48+4];
	cvt.u64.u32 	%rd49, %r3;
	add.s64 	%rd50, %rd41, %rd49;
	shl.b64 	%rd51, %rd50, 2;
	add.s64 	%rd52, %rd3, %rd51;
	ld.global.f32 	%f45, [%rd52+4];
	add.f32 	%f46, %f44, %f45;
	cvt.f64.f32 	%fd63, %f46;
	mul.f64 	%fd64, %fd2, %fd63;
	fma.rn.f64 	%fd65, %fd1, %fd62, %fd64;
	add.s64 	%rd53, %rd2, %rd43;
	ld.global.f32 	%f47, [%rd53+4];
	cvt.f64.f32 	%fd66, %f47;
	mul.f64 	%fd67, %fd4, %fd66;
	mul.f64 	%fd68, %fd4, %fd67;
	mul.f64 	%fd69, %fd5, %fd68;
	mul.f64 	%fd70, %fd5, %fd69;
	sub.f64 	%fd71, %fd65, %fd70;
	div.rn.f64 	%fd72, %fd71, %fd3;
	cvt.rn.f32.f64 	%f48, %fd72;
	add.s64 	%rd54, %rd12, %rd43;
	st.global.f32 	[%rd54+4], %f48;
	add.s32 	%r43, %r43, 2;
$L__BB1_8:
	and.b32  	%r34, %r20, 1;
	setp.eq.b32 	%p6, %r34, 1;
	not.pred 	%p7, %p6;
	@%p7 bra 	$L__BB1_10;
	add.s32 	%r35, %r43, %r1;
	mul.wide.u32 	%rd55, %r35, 4;
	add.s64 	%rd56, %rd3, %rd55;
	ld.global.f32 	%f49, [%rd56+4];
	mul.wide.s32 	%rd57, %r35, 4;
	add.s64 	%rd58, %rd3, %rd57;
	ld.global.f32 	%f50, [%rd58+-4];
	add.f32 	%f51, %f49, %f50;
	cvt.f64.f32 	%fd73, %f51;
	add.s32 	%r36, %r35, %r20;
	mul.wide.u32 	%rd59, %r36, 4;
	add.s64 	%rd60, %rd3, %rd59;
	ld.global.f32 	%f52, [%rd60];
	add.s32 	%r37, %r43, %r3;
	mul.wide.u32 	%rd61, %r37, 4;
	add.s64 	%rd62, %rd3, %rd61;
	ld.global.f32 	%f53, [%rd62];
	add.f32 	%f54, %f52, %f53;
	cvt.f64.f32 	%fd74, %f54;
	mul.f64 	%fd75, %fd2, %fd74;
	fma.rn.f64 	%fd76, %fd1, %fd73, %fd75;
	add.s64 	%rd63, %rd2, %rd55;
	ld.global.f32 	%f55, [%rd63];
	cvt.f64.f32 	%fd77, %f55;
	mul.f64 	%fd78, %fd4, %fd77;
	mul.f64 	%fd79, %fd4, %fd78;
	mul.f64 	%fd80, %fd5, %fd79;
	mul.f64 	%fd81, %fd5, %fd80;
	sub.f64 	%fd82, %fd76, %fd81;
	div.rn.f64 	%fd83, %fd82, %fd3;
	cvt.rn.f32.f64 	%f56, %fd83;
	add.s64 	%rd64, %rd12, %rd55;
	st.global.f32 	[%rd64], %f56;
$L__BB1_10:
	ret;

}
	// .globl	_Z9ComputeUVPfS_S_S_S_ddiddd
.visible .entry _Z9ComputeUVPfS_S_S_S_ddiddd(
	.param .u64 .ptr .align 1 _Z9ComputeUVPfS_S_S_S_ddiddd_param_0,
	.param .u64 .ptr .align 1 _Z9ComputeUVPfS_S_S_S_ddiddd_param_1,
	.param .u64 .ptr .align 1 _Z9ComputeUVPfS_S_S_S_ddiddd_param_2,
	.param .u64 .ptr .align 1 _Z9ComputeUVPfS_S_S_S_ddiddd_param_3,
	.param .u64 .ptr .align 1 _Z9ComputeUVPfS_S_S_S_ddiddd_param_4,
	.param .f64 _Z9ComputeUVPfS_S_S_S_ddiddd_param_5,
	.param .f64 _Z9ComputeUVPfS_S_S_S_ddiddd_param_6,
	.param .u32 _Z9ComputeUVPfS_S_S_S_ddiddd_param_7,
	.param .f64 _Z9ComputeUVPfS_S_S_S_ddiddd_param_8,
	.param .f64 _Z9ComputeUVPfS_S_S_S_ddiddd_param_9,
	.param .f64 _Z9ComputeUVPfS_S_S_S_ddiddd_param_10
)
{
	.reg .pred 	%p<3>;
	.reg .b32 	%r<13>;
	.reg .b32 	%f<35>;
	.reg .b64 	%rd<40>;
	.reg .b64 	%fd<54>;

	ld.param.u64 	%rd13, [_Z9ComputeUVPfS_S_S_S_ddiddd_param_1];
	ld.param.u32 	%r7, [_Z9ComputeUVPfS_S_S_S_ddiddd_param_7];
	ld.param.f64 	%fd6, [_Z9ComputeUVPfS_S_S_S_ddiddd_param_8];
	ld.param.f64 	%fd7, [_Z9ComputeUVPfS_S_S_S_ddiddd_param_9];
	ld.param.f64 	%fd8, [_Z9ComputeUVPfS_S_S_S_ddiddd_param_10];
	cvta.to.global.u64 	%rd1, %rd13;
	setp.lt.s32 	%p1, %r7, 3;
	@%p1 bra 	$L__BB2_3;
	ld.param.f64 	%fd53, [_Z9ComputeUVPfS_S_S_S_ddiddd_param_6];
	ld.param.f64 	%fd52, [_Z9ComputeUVPfS_S_S_S_ddiddd_param_5];
	ld.param.u64 	%rd34, [_Z9ComputeUVPfS_S_S_S_ddiddd_param_0];
	mov.u32 	%r8, %tid.x;
	mul.lo.s32 	%r9, %r7, %r8;
	add.f64 	%fd9, %fd52, %fd52;
	mul.f64 	%fd10, %fd9, %fd6;
	div.rn.f64 	%fd1, %fd8, %fd10;
	mul.f64 	%fd11, %fd53, %fd8;
	mul.f64 	%fd12, %fd6, %fd6;
	div.rn.f64 	%fd2, %fd11, %fd12;
	mul.f64 	%fd13, %fd7, %fd7;
	div.rn.f64 	%fd3, %fd11, %fd13;
	neg.s32 	%r12, %r7;
	mul.wide.u32 	%rd39, %r9, 4;
	add.s32 	%r10, %r8, 2;
	mul.lo.s32 	%r11, %r7, %r10;
	cvt.u64.u32 	%rd14, %r7;
	mul.wide.u32 	%rd15, %r7, %r8;
	add.s64 	%rd16, %rd15, %rd14;
	shl.b64 	%rd38, %rd16, 2;
	cvta.to.global.u64 	%rd17, %rd34;
	add.s64 	%rd4, %rd17, 4;
	add.s64 	%rd18, %rd1, 4;
$L__BB2_2:
	ld.param.u64 	%rd37, [_Z9ComputeUVPfS_S_S_S_ddiddd_param_4];
	ld.param.u64 	%rd36, [_Z9ComputeUVPfS_S_S_S_ddiddd_param_3];
	ld.param.u64 	%rd35, [_Z9ComputeUVPfS_S_S_S_ddiddd_param_2];
	add.s64 	%rd19, %rd18, %rd38;
	ld.global.f32 	%f1, [%rd19];
	cvt.f64.f32 	%fd14, %f1;
	mul.f64 	%fd15, %fd8, %fd14;
	div.rn.f64 	%fd16, %fd15, %fd6;
	ld.global.f32 	%f2, [%rd19+-4];
	sub.f32 	%f3, %f1, %f2;
	cvt.f64.f32 	%fd17, %f3;
	mul.f64 	%fd18, %fd16, %fd17;
	sub.f64 	%fd19, %fd14, %fd18;
	cvta.to.global.u64 	%rd20, %rd36;
	add.s64 	%rd21, %rd20, %rd38;
	ld.global.f32 	%f4, [%rd21+4];
	cvt.f64.f32 	%fd20, %f4;
	mul.f64 	%fd21, %fd8, %fd20;
	div.rn.f64 	%fd22, %fd21, %fd7;
	add.s64 	%rd22, %rd18, %rd39;
	ld.global.f32 	%f5, [%rd22];
	sub.f32 	%f6, %f1, %f5;
	cvt.f64.f32 	%fd23, %f6;
	mul.f64 	%fd24, %fd22, %fd23;
	sub.f64 	%fd25, %fd19, %fd24;
	cvta.to.global.u64 	%rd23, %rd37;
	add.s64 	%rd24, %rd23, %rd38;
	ld.global.f32 	%f7, [%rd24+8];
	ld.global.f32 	%f8, [%rd24];
	sub.f32 	%f9, %f7, %f8;
	cvt.f64.f32 	%fd26, %f9;
	mul.f64 	%fd27, %fd1, %fd26;
	sub.f64 	%fd28, %fd25, %fd27;
	ld.global.f32 	%f10, [%rd19+4];
	add.f32 	%f11, %f1, %f1;
	sub.f32 	%f12, %f10, %f11;
	add.f32 	%f13, %f2, %f12;
	cvt.f64.f32 	%fd29, %f13;
	fma.rn.f64 	%fd30, %fd2, %fd29, %fd28;
	add.s32 	%r11, %r11, 1;
	mul.wide.u32 	%rd25, %r11, 4;
	add.s64 	%rd26, %rd1, %rd25;
	ld.global.f32 	%f14, [%rd26];
	sub.f32 	%f15, %f14, %f11;
	add.f32 	%f16, %f5, %f15;
	cvt.f64.f32 	%fd31, %f16;
	fma.rn.f64 	%fd32, %fd3, %fd31, %fd30;
	cvt.rn.f32.f64 	%f17, %fd32;
	add.s64 	%rd27, %rd4, %rd38;
	st.global.f32 	[%rd27], %f17;
	ld.global.f32 	%f18, [%rd21+4];
	cvt.f64.f32 	%fd33, %f18;
	ld.global.f32 	%f19, [%rd19];
	cvt.f64.f32 	%fd34, %f19;
	mul.f64 	%fd35, %fd8, %fd34;
	div.rn.f64 	%fd36, %fd35, %fd6;
	ld.global.f32 	%f20, [%rd21];
	sub.f32 	%f21, %f18, %f20;
	cvt.f64.f32 	%fd37, %f21;
	mul.f64 	%fd38, %fd36, %fd37;
	sub.f64 	%fd39, %fd33, %fd38;
	mul.f64 	%fd40, %fd8, %fd33;
	div.rn.f64 	%fd41, %fd40, %fd7;
	add.s64 	%rd28, %rd20, %rd39;
	ld.global.f32 	%f22, [%rd28+4];
	sub.f32 	%f23, %f18, %f22;
	cvt.f64.f32 	%fd42, %f23;
	mul.f64 	%fd43, %fd41, %fd42;
	sub.f64 	%fd44, %fd39, %fd43;
	add.s64 	%rd29, %rd23, %rd25;
	ld.global.f32 	%f24, [%rd29];
	add.s64 	%rd30, %rd23, %rd39;
	ld.global.f32 	%f25, [%rd30+4];
	sub.f32 	%f26, %f24, %f25;
	cvt.f64.f32 	%fd45, %f26;
	mul.f64 	%fd46, %fd1, %fd45;
	sub.f64 	%fd47, %fd44, %fd46;
	ld.global.f32 	%f27, [%rd21+8];
	add.f32 	%f28, %f18, %f18;
	sub.f32 	%f29, %f27, %f28;
	add.f32 	%f30, %f20, %f29;
	cvt.f64.f32 	%fd48, %f30;
	fma.rn.f64 	%fd49, %fd2, %fd48, %fd47;
	add.s64 	%rd31, %rd20, %rd25;
	ld.global.f32 	%f31, [%rd31];
	sub.f32 	%f32, %f31, %f28;
	add.f32 	%f33, %f22, %f32;
	cvt.f64.f32 	%fd50, %f33;
	fma.rn.f64 	%fd51, %fd3, %fd50, %fd49;
	cvt.rn.f32.f64 	%f34, %fd51;
	cvta.to.global.u64 	%rd32, %rd35;
	add.s64 	%rd33, %rd32, %rd38;
	st.global.f32 	[%rd33+4], %f34;
	add.s32 	%r12, %r12, 1;
	add.s64 	%rd39, %rd39, 4;
	add.s64 	%rd38, %rd38, 4;
	setp.ne.s32 	%p2, %r12, -2;
	@%p2 bra 	$L__BB2_2;
$L__BB2_3:
	ret;

}


// ===== COMPILED SASS (sm_100) =====

	.target	sm_100

	.elftype	@"ET_EXEC"


//--------------------- .note.nv.tkinfo           --------------------------
	.section	.note.nv.tkinfo,"",@"SHT_NOTE"
	.sectionflags	@"SHF_NOTE_NV_TKINFO"
	.tkinfo
        /*0018*/ 	.word	0x00000002
        /*0030*/ 	.string	""
        /*0030*/ 	.string	"ptxas"
        /*0030*/ 	.string	"Cuda compilation tools, release 13.0, V13.0.88"
        /*0030*/ 	.string	"Build cuda_13.0.r13.0/compiler.36424714_0"
        /*0030*/ 	.string	"-arch sm_100 -m 64 "



//--------------------- .note.nv.cuinfo           --------------------------
	.section	.note.nv.cuinfo,"",@"SHT_NOTE"
	.sectionflags	@"SHF_NOTE_NV_CUINFO"
        /*0018*/ 	.short	0x0002
        /*001a*/ 	.short	0x0064
        /*001c*/ 	.short	0x0082
	.zero		2


//--------------------- .nv.info                  --------------------------
	.section	.nv.info,"",@"SHT_CUDA_INFO"
	.align	4


	//----- nvinfo : EIATTR_REGCOUNT
	.align		4
        /*0000*/ 	.byte	0x04, 0x2f
        /*0002*/ 	.short	(.L_1 - .L_0)
	.align		4
.L_0:
        /*0004*/ 	.word	index@(_Z8ComputeBPfS_S_ddiddd)
        /*0008*/ 	.word	0x0000002c


	//----- nvinfo : EIATTR_FRAME_SIZE
	.align		4
.L_1:
        /*000c*/ 	.byte	0x04, 0x11
        /*000e*/ 	.short	(.L_3 - .L_2)
	.align		4
.L_2:
        /*0010*/ 	.word	index@($__internal_3_$__cuda_sm20_div_rn_f64_full)
        /*0014*/ 	.word	0x00000000


	//----- nvinfo : EIATTR_FRAME_SIZE
	.align		4
.L_3:
        /*0018*/ 	.byte	0x04, 0x11
        /*001a*/ 	.short	(.L_5 - .L_4)
	.align		4
.L_4:
        /*001c*/ 	.word	index@($__internal_2_$__cuda_sm20_dblrcp_rn_slowpath_v3)
        /*0020*/ 	.word	0x00000000


	//----- nvinfo : EIATTR_FRAME_SIZE
	.align		4
.L_5:
        /*0024*/ 	.byte	0x04, 0x11
        /*0026*/ 	.short	(.L_7 - .L_6)
	.align		4
.L_6:
        /*0028*/ 	.word	index@(_Z8ComputeBPfS_S_ddiddd)
        /*002c*/ 	.word	0x00000000


	//----- nvinfo : EIATTR_REGCOUNT
	.align		4
.L_7:
        /*0030*/ 	.byte	0x04, 0x2f
        /*0032*/ 	.short	(.L_9 - .L_8)
	.align		4
.L_8:
        /*0034*/ 	.word	index@(_Z8ComputePPfS_S_iddd)
        /*0038*/ 	.word	0x0000002c


	//----- nvinfo : EIATTR_FRAME_SIZE
	.align		4
.L_9:
        /*003c*/ 	.byte	0x04, 0x11
        /*003e*/ 	.short	(.L_11 - .L_10)
	.align		4
.L_10:
        /*0040*/ 	.word	index@($__internal_1_$__cuda_sm20_div_rn_f64_full)
        /*0044*/ 	.word	0x00000000


	//----- nvinfo : EIATTR_FRAME_SIZE
	.align		4
.L_11:
        /*0048*/ 	.byte	0x04, 0x11
        /*004a*/ 	.short	(.L_13 - .L_12)
	.align		4
.L_12:
        /*004c*/ 	.word	index@(_Z8ComputePPfS_S_iddd)
        /*0050*/ 	.word	0x00000000


	//----- nvinfo : EIATTR_REGCOUNT
	.align		4
.L_13:
        /*0054*/ 	.byte	0x04, 0x2f
        /*0056*/ 	.short	(.L_15 - .L_14)
	.align		4
.L_14:
        /*0058*/ 	.word	index@(_Z9ComputeUVPfS_S_S_S_ddiddd)
        /*005c*/ 	.word	0x0000002a


	//----- nvinfo : EIATTR_FRAME_SIZE
	.align		4
.L_15:
        /*0060*/ 	.byte	0x04, 0x11
        /*0062*/ 	.short	(.L_17 - .L_16)
	.align		4
.L_16:
        /*0064*/ 	.word	index@($__internal_0_$__cuda_sm20_div_rn_f64_full)
        /*0068*/ 	.word	0x00000000


	//----- nvinfo : EIATTR_FRAME_SIZE
	.align		4
.L_17:
        /*006c*/ 	.byte	0x04, 0x11
        /*006e*/ 	.short	(.L_19 - .L_18)
	.align		4
.L_18:
        /*0070*/ 	.word	index@(_Z9ComputeUVPfS_S_S_S_ddiddd)
        /*0074*/ 	.word	0x00000000


	//----- nvinfo : EIATTR_MIN_STACK_SIZE
	.align		4
.L_19:
        /*0078*/ 	.byte	0x04, 0x12
        /*007a*/ 	.short	(.L_21 - .L_20)
	.align		4
.L_20:
        /*007c*/ 	.word	index@(_Z9ComputeUVPfS_S_S_S_ddiddd)
        /*0080*/ 	.word	0x00000000


	//----- nvinfo : EIATTR_MIN_STACK_SIZE
	.align		4
.L_21:
        /*0084*/ 	.byte	0x04, 0x12
        /*0086*/ 	.short	(.L_23 - .L_22)
	.align		4
.L_22:
        /*0088*/ 	.word	index@(_Z8ComputePPfS_S_iddd)
        /*008c*/ 	.word	0x00000000


	//----- nvinfo : EIATTR_MIN_STACK_SIZE
	.align		4
.L_23:
        /*0090*/ 	.byte	0x04, 0x12
        /*0092*/ 	.short	(.L_25 - .L_24)
	.align		4
.L_24:
        /*0094*/ 	.word	index@(_Z8ComputeBPfS_S_ddiddd)
        /*0098*/ 	.word	0x00000000
.L_25:


//--------------------- .nv.compat                --------------------------
	.section	.nv.compat,"",@"SHT_CUDA_COMPAT_INFO"
	.align	4
        /*0000*/ 	.byte	0x02, 0x09, 0x00, 0x00, 0x02, 0x02, 0x01, 0x00, 0x02, 0x05, 0x05, 0x00, 0x03, 0x07, 0x01, 0x01
        /*0010*/ 	.byte	0x02, 0x03, 0x00, 0x00, 0x02, 0x06, 0x01, 0x00, 0x04, 0x0b, 0x08, 0x00, 0x01, 0x00, 0x00, 0x00
        /*0020*/ 	.byte	0x00, 0x00, 0x00, 0x00


//--------------------- .nv.info._Z9ComputeUVPfS_S_S_S_ddiddd --------------------------
	.section	.nv.info._Z9ComputeUVPfS_S_S_S_ddiddd,"",@"SHT_CUDA_INFO"
	.sectionflags	@""
	.align	4


	//----- nvinfo : EIATTR_CUDA_API_VERSION
	.align		4
        /*0000*/ 	.byte	0x04, 0x37
        /*0002*/ 	.short	(.L_27 - .L_26)
.L_26:
        /*0004*/ 	.word	0x00000082


	//----- nvinfo : EIATTR_KPARAM_INFO
	.align		4
.L_27:
        /*0008*/ 	.byte	0x04, 0x17
        /*000a*/ 	.short	(.L_29 - .L_28)
.L_28:
        /*000c*/ 	.word	0x00000000
        /*0010*/ 	.short	0x000a
        /*0012*/ 	.short	0x0050
        /*0014*/ 	.byte	0x00, 0xf0, 0x21, 0x00


	//----- nvinfo : EIATTR_KPARAM_INFO
	.align		4
.L_29:
        /*0018*/ 	.byte	0x04, 0x17
        /*001a*/ 	.short	(.L_31 - .L_30)
.L_30:
        /*001c*/ 	.word	0x00000000
        /*0020*/ 	.short	0x0009
        /*0022*/ 	.short	0x0048
        /*0024*/ 	.byte	0x00, 0xf0, 0x21, 0x00


	//----- nvinfo : EIATTR_KPARAM_INFO
	.align		4
.L_31:
        /*0028*/ 	.byte	0x04, 0x17
        /*002a*/ 	.short	(.L_33 - .L_32)
.L_32:
        /*002c*/ 	.word	0x00000000
        /*0030*/ 	.short	0x0008
        /*0032*/ 	.short	0x0040
        /*0034*/ 	.byte	0x00, 0xf0, 0x21, 0x00


	//----- nvinfo : EIATTR_KPARAM_INFO
	.align		4
.L_33:
        /*0038*/ 	.byte	0x04, 0x17
        /*003a*/ 	.short	(.L_35 - .L_34)
.L_34:
        /*003c*/ 	.word	0x00000000
        /*0040*/ 	.short	0x0007
        /*0042*/ 	.short	0x0038
        /*0044*/ 	.byte	0x00, 0xf0, 0x11, 0x00


	//----- nvinfo : EIATTR_KPARAM_INFO
	.align		4
.L_35:
        /*0048*/ 	.byte	0x04, 0x17
        /*004a*/ 	.short	(.L_37 - .L_36)
.L_36:
        /*004c*/ 	.word	0x00000000
        /*0050*/ 	.short	0x0006
        /*0052*/ 	.short	0x0030
        /*0054*/ 	.byte	0x00, 0xf0, 0x21, 0x00


	//----- nvinfo : EIATTR_KPARAM_INFO
	.align		4
.L_37:
        /*0058*/ 	.byte	0x04, 0x17
        /*005a*/ 	.short	(.L_39 - .L_38)
.L_38:
        /*005c*/ 	.word	0x00000000
        /*0060*/ 	.short	0x0005
        /*0062*/ 	.short	0x0028
        /*0064*/ 	.byte	0x00, 0xf0, 0x21, 0x00


	//----- nvinfo : EIATTR_KPARAM_INFO
	.align		4
.L_39:
        /*0068*/ 	.byte	0x04, 0x17
        /*006a*/ 	.short	(.L_41 - .L_40)
.L_40:
        /*006c*/ 	.word	0x00000000
        /*0070*/ 	.short	0x0004
        /*0072*/ 	.short	0x0020
        /*0074*/ 	.byte	0x00, 0xf5, 0x21, 0x00


	//----- nvinfo : EIATTR_KPARAM_INFO
	.align		4
.L_41:
        /*0078*/ 	.byte	0x04, 0x17
        /*007a*/ 	.short	(.L_43 - .L_42)
.L_42:
        /*007c*/ 	.word	0x00000000
        /*0080*/ 	.short	0x0003
        /*0082*/ 	.short	0x0018
        /*0084*/ 	.byte	0x00, 0xf5, 0x21, 0x00


	//----- nvinfo : EIATTR_KPARAM_INFO
	.align		4
.L_43:
        /*0088*/ 	.byte	0x04, 0x17
        /*008a*/ 	.short	(.L_45 - .L_44)
.L_44:
        /*008c*/ 	.word	0x00000000
        /*0090*/ 	.short	0x0002
        /*0092*/ 	.short	0x0010
        /*0094*/ 	.byte	0x00, 0xf5, 0x21, 0x00


	//----- nvinfo : EIATTR_KPARAM_INFO
	.align		4
.L_45:
        /*0098*/ 	.byte	0x04, 0x17
        /*009a*/ 	.short	(.L_47 - .L_46)
.L_46:
        /*009c*/ 	.word	0x00000000
        /*00a0*/ 	.short	0x0001
        /*00a2*/ 	.short	0x0008
        /*00a4*/ 	.byte	0x00, 0xf5, 0x21, 0x00


	//----- nvinfo : EIATTR_KPARAM_INFO
	.align		4
.L_47:
        /*00a8*/ 	.byte	0x04, 0x17
        /*00aa*/ 	.short	(.L_49 - .L_48)
.L_48:
        /*00ac*/ 	.word	0x00000000
        /*00b0*/ 	.short	0x0000
        /*00b2*/ 	.short	0x0000
        /*00b4*/ 	.byte	0x00, 0xf5, 0x21, 0x00


	//----- nvinfo : EIATTR_SPARSE_MMA_MASK
	.align		4
.L_49:
        /*00b8*/ 	.byte	0x03, 0x50
        /*00ba*/ 	.short	0x0000


	//----- nvinfo : EIATTR_MAXREG_COUNT
	.align		4
        /*00bc*/ 	.byte	0x03, 0x1b
        /*00be*/ 	.short	0x00ff


	//----- nvinfo : EIATTR_MERCURY_ISA_VERSION
	.align		4
        /*00c0*/ 	.byte	0x03, 0x5f
        /*00c2*/ 	.short	0x0101


	//----- nvinfo : EIATTR_VRC_CTA_INIT_COUNT
	.align		4
        /*00c4*/ 	.byte	0x02, 0x4a
	.zero		1
	.zero		1


	//----- nvinfo : EIATTR_EXIT_INSTR_OFFSETS
	.align		4
        /*00c8*/ 	.byte	0x04, 0x1c
        /*00ca*/ 	.short	(.L_51 - .L_50)


	//   ....[0]....
.L_50:
        /*00cc*/ 	.word	0x00000030


	//   ....[1]....
        /*00d0*/ 	.word	0x00001200


	//----- nvinfo : EIATTR_CRS_STACK_SIZE
	.align		4
.L_51:
        /*00d4*/ 	.byte	0x04, 0x1e
        /*00d6*/ 	.short	(.L_53 - .L_52)
.L_52:
        /*00d8*/ 	.word	0x00000000


	//----- nvinfo : EIATTR_CBANK_PARAM_SIZE
	.align		4
.L_53:
        /*00dc*/ 	.byte	0x03, 0x19
        /*00de*/ 	.short	0x0058


	//----- nvinfo : EIATTR_PARAM_CBANK
	.align		4
        /*00e0*/ 	.byte	0x04, 0x0a
        /*00e2*/ 	.short	(.L_55 - .L_54)
	.align		4
.L_54:
        /*00e4*/ 	.word	index@(.nv.constant0._Z9ComputeUVPfS_S_S_S_ddiddd)
        /*00e8*/ 	.short	0x0380
        /*00ea*/ 	.short	0x0058


	//----- nvinfo : EIATTR_SW_WAR
	.align		4
.L_55:
        /*00ec*/ 	.byte	0x04, 0x36
        /*00ee*/ 	.short	(.L_57 - .L_56)
.L_56:
        /*00f0*/ 	.word	0x00000008
.L_57:


//--------------------- .nv.info._Z8ComputePPfS_S_iddd --------------------------
	.section	.nv.info._Z8ComputePPfS_S_iddd,"",@"SHT_CUDA_INFO"
	.sectionflags	@""
	.align	4


	//----- nvinfo : EIATTR_CUDA_API_VERSION
	.align		4
        /*0000*/ 	.byte	0x04, 0x37
        /*0002*/ 	.short	(.L_59 - .L_58)
.L_58:
        /*0004*/ 	.word	0x00000082


	//----- nvinfo : EIATTR_KPARAM_INFO
	.align		4
.L_59:
        /*0008*/ 	.byte	0x04, 0x17
        /*000a*/ 	.short	(.L_61 - .L_60)
.L_60:
        /*000c*/ 	.word	0x00000000
        /*0010*/ 	.short	0x0006
        /*0012*/ 	.short	0x0030
        /*0014*/ 	.byte	0x00, 0xf0, 0x21, 0x00


	//----- nvinfo : EIATTR_KPARAM_INFO
	.align		4
.L_61:
        /*0018*/ 	.byte	0x04, 0x17
        /*001a*/ 	.short	(.L_63 - .L_62)
.L_62:
        /*001c*/ 	.word	0x00000000
        /*0020*/ 	.short	0x0005
        /*0022*/ 	.short	0x0028
        /*0024*/ 	.byte	0x00, 0xf0, 0x21, 0x00


	//----- nvinfo : EIATTR_KPARAM_INFO
	.align		4
.L_63:
        /*0028*/ 	.byte	0x04, 0x17
        /*002a*/ 	.short	(.L_65 - .L_64)
.L_64:
        /*002c*/ 	.word	0x00000000
        /*0030*/ 	.short	0x0004
        /*0032*/ 	.short	0x0020
        /*0034*/ 	.byte	0x00, 0xf0, 0x21, 0x00


	//----- nvinfo : EIATTR_KPARAM_INFO
	.align		4
.L_65:
        /*0038*/ 	.byte	0x04, 0x17
        /*003a*/ 	.short	(.L_67 - .L_66)
.L_66:
        /*003c*/ 	.word	0x00000000
        /*0040*/ 	.short	0x0003
        /*0042*/ 	.short	0x0018
        /*0044*/ 	.byte	0x00, 0xf0, 0x11, 0x00


	//----- nvinfo : EIATTR_KPARAM_INFO
	.align		4
.L_67:
        /*0048*/ 	.byte	0x04, 0x17
        /*004a*/ 	.short	(.L_69 - .L_68)
.L_68:
        /*004c*/ 	.word	0x00000000
        /*0050*/ 	.short	0x0002
        /*0052*/ 	.short	0x0010
        /*0054*/ 	.byte	0x00, 0xf5, 0x21, 0x00


	//----- nvinfo : EIATTR_KPARAM_INFO
	.align		4
.L_69:
        /*0058*/ 	.byte	0x04, 0x17
        /*005a*/ 	.short	(.L_71 - .L_70)
.L_70:
        /*005c*/ 	.word	0x00000000
        /*0060*/ 	.short	0x0001
        /*0062*/ 	.short	0x0008
        /*0064*/ 	.byte	0x00, 0xf5, 0x21, 0x00


	//----- nvinfo : EIATTR_KPARAM_INFO
	.align		4
.L_71:
        /*0068*/ 	.byte	0x04, 0x17
        /*006a*/ 	.short	(.L_73 - .L_72)
.L_72:
        /*006c*/ 	.word	0x00000000
        /*0070*/ 	.short	0x0000
        /*0072*/ 	.short	0x0000
        /*0074*/ 	.byte	0x00, 0xf5, 0x21, 0x00


	//----- nvinfo : EIATTR_SPARSE_MMA_MASK
	.align		4
.L_73:
        /*0078*/ 	.byte	0x03, 0x50
        /*007a*/ 	.short	0x0000


	//----- nvinfo : EIATTR_MAXREG_COUNT
	.align		4
        /*007c*/ 	.byte	0x03, 0x1b
        /*007e*/ 	.short	0x00ff


	//----- nvinfo : EIATTR_MERCURY_ISA_VERSION
	.align		4
        /*0080*/ 	.byte	0x03, 0x5f
        /*0082*/ 	.short	0x0101


	//----- nvinfo : EIATTR_VRC_CTA_INIT_COUNT
	.align		4
        /*0084*/ 	.byte	0x02, 0x4a
	.zero		1
	.zero		1


	//----- nvinfo : EIATTR_EXIT_INSTR_OFFSETS
	.align		4
        /*0088*/ 	.byte	0x04, 0x1c
        /*008a*/ 	.short	(.L_75 - .L_74)


	//   ....[0]....
.L_74:
        /*008c*/ 	.word	0x00000040


	//   ....[1]....
        /*0090*/ 	.word	0x00000f00


	//   ....[2]....
        /*0094*/ 	.word	0x000016a0


	//   ....[3]....
        /*0098*/ 	.word	0x00001a00


	//----- nvinfo : EIATTR_CRS_STACK_SIZE
	.align		4
.L_75:
        /*009c*/ 	.byte	0x04, 0x1e
        /*009e*/ 	.short	(.L_77 - .L_76)
.L_76:
        /*00a0*/ 	.word	0x00000000


	//----- nvinfo : EIATTR_CBANK_PARAM_SIZE
	.align		4
.L_77:
        /*00a4*/ 	.byte	0x03, 0x19
        /*00a6*/ 	.short	0x0038


	//----- nvinfo : EIATTR_PARAM_CBANK
	.align		4
        /*00a8*/ 	.byte	0x04, 0x0a
        /*00aa*/ 	.short	(.L_79 - .L_78)
	.align		4
.L_78:
        /*00ac*/ 	.word	index@(.nv.constant0._Z8ComputePPfS_S_iddd)
        /*00b0*/ 	.short	0x0380
        /*00b2*/ 	.short	0x0038


	//----- nvinfo : EIATTR_SW_WAR
	.align		4
.L_79:
        /*00b4*/ 	.byte	0x04, 0x36
        /*00b6*/ 	.short	(.L_81 - .L_80)
.L_80:
        /*00b8*/ 	.word	0x00000008
.L_81:


//--------------------- .nv.info._Z8ComputeBPfS_S_ddiddd --------------------------
	.section	.nv.info._Z8ComputeBPfS_S_ddiddd,"",@"SHT_CUDA_INFO"
	.sectionflags	@""
	.align	4


	//----- nvinfo : EIATTR_CUDA_API_VERSION
	.align		4
        /*0000*/ 	.byte	0x04, 0x37
        /*0002*/ 	.short	(.L_83 - .L_82)
.L_82:
        /*0004*/ 	.word	0x00000082


	//----- nvinfo : EIATTR_KPARAM_INFO
	.align		4
.L_83:
        /*0008*/ 	.byte	0x04, 0x17
        /*000a*/ 	.short	(.L_85 - .L_84)
.L_84:
        /*000c*/ 	.word	0x00000000
        /*0010*/ 	.short	0x0008
        /*0012*/ 	.short	0x0040
        /*0014*/ 	.byte	0x00, 0xf0, 0x21, 0x00


	//----- nvinfo : EIATTR_KPARAM_INFO
	.align		4
.L_85:
        /*0018*/ 	.byte	0x04, 0x17
        /*001a*/ 	.short	(.L_87 - .L_86)
.L_86:
        /*001c*/ 	.word	0x00000000
        /*0020*/ 	.short	0x0007
        /*0022*/ 	.short	0x0038
        /*0024*/ 	.byte	0x00, 0xf0, 0x21, 0x00


	//----- nvinfo : EIATTR_KPARAM_INFO
	.align		4
.L_87:
        /*0028*/ 	.byte	0x04, 0x17
        /*002a*/ 	.short	(.L_89 - .L_88)
.L_88:
        /*002c*/ 	.word	0x00000000
        /*0030*/ 	.short	0x0006
        /*0032*/ 	.short	0x0030
        /*0034*/ 	.byte	0x00, 0xf0, 0x21, 0x00


	//----- nvinfo : EIATTR_KPARAM_INFO
	.align		4
.L_89:
        /*0038*/ 	.byte	0x04, 0x17
        /*003a*/ 	.short	(.L_91 - .L_90)
.L_90:
        /*003c*/ 	.word	0x00000000
        /*0040*/ 	.short	0x0005
        /*0042*/ 	.short	0x0028
        /*0044*/ 	.byte	0x00, 0xf0, 0x11, 0x00


	//----- nvinfo : EIATTR_KPARAM_INFO
	.align		4
.L_91:
        /*0048*/ 	.byte	0x04, 0x17
        /*004a*/ 	.short	(.L_93 - .L_92)
.L_92:
        /*004c*/ 	.word	0x00000000
        /*0050*/ 	.short	0x0004
        /*0052*/ 	.short	0x0020
        /*0054*/ 	.byte	0x00, 0xf0, 0x21, 0x00


	//----- nvinfo : EIATTR_KPARAM_INFO
	.align		4
.L_93:
        /*0058*/ 	.byte	0x04, 0x17
        /*005a*/ 	.short	(.L_95 - .L_94)
.L_94:
        /*005c*/ 	.word	0x00000000
        /*0060*/ 	.short	0x0003
        /*0062*/ 	.short	0x0018
        /*0064*/ 	.byte	0x00, 0xf0, 0x21, 0x00


	//----- nvinfo : EIATTR_KPARAM_INFO
	.align		4
.L_95:
        /*0068*/ 	.byte	0x04, 0x17
        /*006a*/ 	.short	(.L_97 - .L_96)
.L_96:
        /*006c*/ 	.word	0x00000000
        /*0070*/ 	.short	0x0002
        /*0072*/ 	.short	0x0010
        /*0074*/ 	.byte	0x00, 0xf5, 0x21, 0x00


	//----- nvinfo : EIATTR_KPARAM_INFO
	.align		4
.L_97:
        /*0078*/ 	.byte	0x04, 0x17
        /*007a*/ 	.short	(.L_99 - .L_98)
.L_98:
        /*007c*/ 	.word	0x00000000
        /*0080*/ 	.short	0x0001
        /*0082*/ 	.short	0x0008
        /*0084*/ 	.byte	0x00, 0xf5, 0x21, 0x00


	//----- nvinfo : EIATTR_KPARAM_INFO
	.align		4
.L_99:
        /*0088*/ 	.byte	0x04, 0x17
        /*008a*/ 	.short	(.L_101 - .L_100)
.L_100:
        /*008c*/ 	.word	0x00000000
        /*0090*/ 	.short	0x0000
        /*0092*/ 	.short	0x0000
        /*0094*/ 	.byte	0x00, 0xf5, 0x21, 0x00


	//----- nvinfo : EIATTR_SPARSE_MMA_MASK
	.align		4
.L_101:
        /*0098*/ 	.byte	0x03, 0x50
        /*009a*/ 	.short	0x0000


	//----- nvinfo : EIATTR_MAXREG_COUNT
	.align		4
        /*009c*/ 	.byte	0x03, 0x1b
        /*009e*/ 	.short	0x00ff


	//----- nvinfo : EIATTR_MERCURY_ISA_VERSION
	.align		4
        /*00a0*/ 	.byte	0x03, 0x5f
        /*00a2*/ 	.short	0x0101


	//----- nvinfo : EIATTR_VRC_CTA_INIT_COUNT
	.align		4
        /*00a4*/ 	.byte	0x02, 0x4a
	.zero		1
	.zero		1


	//----- nvinfo : EIATTR_EXIT_INSTR_OFFSETS
	.align		4
        /*00a8*/ 	.byte	0x04, 0x1c
        /*00aa*/ 	.short	(.L_103 - .L_102)


	//   ....[0]....
.L_102:
        /*00ac*/ 	.word	0x00000030


	//   ....[1]....
        /*00b0*/ 	.word	0x00001390


	//   ....[2]....
        /*00b4*/ 	.word	0x00001bf0


	//----- nvinfo : EIATTR_CRS_STACK_SIZE
	.align		4
.L_103:
        /*00b8*/ 	.byte	0x04, 0x1e
        /*00ba*/ 	.short	(.L_105 - .L_104)
.L_104:
        /*00bc*/ 	.word	0x00000000


	//----- nvinfo : EIATTR_CBANK_PARAM_SIZE
	.align		4
.L_105:
        /*00c0*/ 	.byte	0x03, 0x19
        /*00c2*/ 	.short	0x0048


	//----- nvinfo : EIATTR_PARAM_CBANK
	.align		4
        /*00c4*/ 	.byte	0x04, 0x0a
        /*00c6*/ 	.short	(.L_107 - .L_106)
	.align		4
.L_106:
        /*00c8*/ 	.word	index@(.nv.constant0._Z8ComputeBPfS_S_ddiddd)
        /*00cc*/ 	.short	0x0380
        /*00ce*/ 	.short	0x0048


	//----- nvinfo : EIATTR_SW_WAR
	.align		4
.L_107:
        /*00d0*/ 	.byte	0x04, 0x36
        /*00d2*/ 	.short	(.L_109 - .L_108)
.L_108:
        /*00d4*/ 	.word	0x00000008
.L_109:


//--------------------- .nv.callgraph             --------------------------
	.section	.nv.callgraph,"",@"SHT_CUDA_CALLGRAPH"
	.align	4
	.sectionentsize	8
	.align		4
        /*0000*/ 	.word	0x00000000
	.align		4
        /*0004*/ 	.word	0xffffffff
	.align		4
        /*0008*/ 	.word	0x00000000
	.align		4
        /*000c*/ 	.word	0xfffffffe
	.align		4
        /*0010*/ 	.word	0x00000000
	.align		4
        /*0014*/ 	.word	0xfffffffd
	.align		4
        /*0018*/ 	.word	0x00000000
	.align		4
        /*001c*/ 	.word	0xfffffffc


//--------------------- .text._Z9ComputeUVPfS_S_S_S_ddiddd --------------------------
	.section	.text._Z9ComputeUVPfS_S_S_S_ddiddd,"ax",@progbits
	.align	128
        .global         _Z9ComputeUVPfS_S_S_S_ddiddd
        .type           _Z9ComputeUVPfS_S_S_S_ddiddd,@function
        .size           _Z9ComputeUVPfS_S_S_S_ddiddd,(.L_x_77 - _Z9ComputeUVPfS_S_S_S_ddiddd)
        .other          _Z9ComputeUVPfS_S_S_S_ddiddd,@"STO_CUDA_ENTRY STV_DEFAULT"
_Z9ComputeUVPfS_S_S_S_ddiddd:
.text._Z9ComputeUVPfS_S_S_S_ddiddd:
[----:B------:R-:W-:Y:S08]  /*0000*/  LDC R1, c[0x0][0x37c] ;  /* 0x0000df00ff017b82 */ /* 0x000ff00000000800 */
[----:B------:R-:W0:Y:S02]  /*0010*/  LDC R9, c[0x0][0x3b8] ;  /* 0x0000ee00ff097b82 */ /* 0x000e240000000800 */
[----:B0-----:R-:W-:-:S13]  /*0020*/  ISETP.GE.AND P0, PT, R9, 0x3, PT ;  /* 0x000000030900780c */ /* 0x001fda0003f06270 */
[----:B------:R-:W-:Y:S05]  /*0030*/  @!P0 EXIT ;  /* 0x000000000000894d */ /* 0x000fea0003800000 */
[----:B------:R-:W0:Y:S01]  /*0040*/  LDC.64 R2, c[0x0][0x3a8] ;  /* 0x0000ea00ff027b82 */ /* 0x000e220000000a00 */
[----:B------:R-:W1:Y:S01]  /*0050*/  LDCU.64 UR4, c[0x0][0x3c0] ;  /* 0x00007800ff0477ac */ /* 0x000e620008000a00 */
[----:B------:R-:W2:Y:S06]  /*0060*/  S2R R0, SR_TID.X ;  /* 0x0000000000007919 */ /* 0x000eac0000002100 */
[----:B------:R-:W3:Y:S01]  /*0070*/  LDC R8, c[0x0][0x3d4] ;  /* 0x0000f500ff087b82 */ /* 0x000ee20000000800 */
[----:B0-----:R-:W-:-:S08]  /*0080*/  DADD R2, R2, R2 ;  /* 0x0000000002027229 */ /* 0x001fd00000000002 */
[----:B-1----:R-:W-:Y:S01]  /*0090*/  DMUL R18, R2, UR4 ;  /* 0x0000000402127c28 */ /* 0x002fe20008000000 */
[----:B------:R-:W0:Y:S01]  /*00a0*/  LDCU.64 UR4, c[0x0][0x3d0] ;  /* 0x00007a00ff0477ac */ /* 0x000e220008000a00 */
[----:B------:R-:W-:Y:S01]  /*00b0*/  IMAD.MOV.U32 R2, RZ, RZ, 0x1 ;  /* 0x00000001ff027424 */ /* 0x000fe200078e00ff */
[----:B---3--:R-:W-:Y:S01]  /*00c0*/  FSETP.GEU.AND P1, PT, |R8|, 6.5827683646048100446e-37, PT ;  /* 0x036000000800780b */ /* 0x008fe20003f2e200 */
[----:B--2---:R-:W-:Y:S02]  /*00d0*/  IMAD R8, R0, R9, RZ ;  /* 0x0000000900087224 */ /* 0x004fe400078e02ff */
[----:B------:R-:W1:Y:S02]  /*00e0*/  MUFU.RCP64H R3, R19 ;  /* 0x0000001300037308 */ /* 0x000e640000001800 */
[----:B-1----:R-:W-:-:S08]  /*00f0*/  DFMA R4, -R18, R2, 1 ;  /* 0x3ff000001204742b */ /* 0x002fd00000000102 */
[----:B------:R-:W-:-:S08]  /*0100*/  DFMA R4, R4, R4, R4 ;  /* 0x000000040404722b */ /* 0x000fd00000000004 */
[----:B------:R-:W-:-:S08]  /*0110*/  DFMA R4, R2, R4, R2 ;  /* 0x000000040204722b */ /* 0x000fd00000000002 */
[----:B------:R-:W-:-:S08]  /*0120*/  DFMA R2, -R18, R4, 1 ;  /* 0x3ff000001202742b */ /* 0x000fd00000000104 */
[----:B------:R-:W-:-:S08]  /*0130*/  DFMA R2, R4, R2, R4 ;  /* 0x000000020402722b */ /* 0x000fd00000000004 */
[----:B0-----:R-:W-:-:S08]  /*0140*/  DMUL R6, R2, UR4 ;  /* 0x0000000402067c28 */ /* 0x001fd00008000000 */
[----:B------:R-:W-:-:S08]  /*0150*/  DFMA R4, -R18, R6, UR4 ;  /* 0x0000000412047e2b */ /* 0x000fd00008000106 */
[----:B------:R-:W-:-:S10]  /*0160*/  DFMA R6, R2, R4, R6 ;  /* 0x000000040206722b */ /* 0x000fd40000000006 */
[----:B------:R-:W-:-:S05]  /*0170*/  FFMA R2, RZ, R19, R7 ;  /* 0x00000013ff027223 */ /* 0x000fca0000000007 */
[----:B------:R-:W-:-:S13]  /*0180*/  FSETP.GT.AND P0, PT, |R2|, 1.469367938527859385e-39, PT ;  /* 0x001000000200780b */ /* 0x000fda0003f04200 */
[----:B------:R-:W-:Y:S05]  /*0190*/  @P0 BRA P1, `(.L_x_0) ;  /* 0x00000000001c0947 */ /* 0x000fea0000800000 */
[----:B------:R-:W0:Y:S01]  /*01a0*/  LDCU.64 UR4, c[0x0][0x3d0] ;  /* 0x00007a00ff0477ac */ /* 0x000e220008000a00 */
[----:B------:R-:W-:Y:S01]  /*01b0*/  MOV R10, 0x1f0 ;  /* 0x000001f0000a7802 */ /* 0x000fe20000000f00 */
[----:B0-----:R-:W-:Y:S02]  /*01c0*/  IMAD.U32 R22, RZ, RZ, UR4 ;  /* 0x00000004ff167e24 */ /* 0x001fe4000f8e00ff */
[----:B------:R-:W-:-:S07]  /*01d0*/  IMAD.U32 R23, RZ, RZ, UR5 ;  /* 0x00000005ff177e24 */ /* 0x000fce000f8e00ff */
[----:B------:R-:W-:Y:S05]  /*01e0*/  CALL.REL.NOINC `($__internal_0_$__cuda_sm20_div_rn_f64_full) ;  /* 0x0000001000087944 */ /* 0x000fea0003c00000 */
[----:B------:R-:W-:Y:S02]  /*01f0*/  IMAD.MOV.U32 R6, RZ, RZ, R36 ;  /* 0x000000ffff067224 */ /* 0x000fe400078e0024 */
[----:B------:R-:W-:-:S07]  /*0200*/  IMAD.MOV.U32 R7, RZ, RZ, R37 ;  /* 0x000000ffff077224 */ /* 0x000fce00078e0025 */
.L_x_0:
[----:B------:R-:W0:Y:S01]  /*0210*/  LDC.64 R18, c[0x0][0x3c0] ;  /* 0x0000f000ff127b82 */ /* 0x000e220000000a00 */
[----:B------:R-:W-:Y:S01]  /*0220*/  IMAD.MOV.U32 R2, RZ, RZ, 0x1 ;  /* 0x00000001ff027424 */ /* 0x000fe200078e00ff */
[----:B------:R-:W1:Y:S06]  /*0230*/  LDCU.64 UR4, c[0x0][0x3b0] ;  /* 0x00007600ff0477ac */ /* 0x000e6c0008000a00 */
[----:B------:R-:W1:Y:S01]  /*0240*/  LDC.64 R24, c[0x0][0x3d0] ;  /* 0x0000f400ff187b82 */ /* 0x000e620000000a00 */
[----:B0-----:R-:W-:-:S06]  /*0250*/  DMUL R18, R18, R18 ;  /* 0x0000001212127228 */ /* 0x001fcc0000000000 */
[----:B------:R-:W0:Y:S01]  /*0260*/  MUFU.RCP64H R3, R19 ;  /* 0x0000001300037308 */ /* 0x000e220000001800 */
[----:B-1----:R-:W-:-:S10]  /*0270*/  DMUL R24, R24, UR4 ;  /* 0x0000000418187c28 */ /* 0x002fd40008000000 */
[----:B------:R-:W-:Y:S01]  /*0280*/  FSETP.GEU.AND P1, PT, |R25|, 6.5827683646048100446e-37, PT ;  /* 0x036000001900780b */ /* 0x000fe20003f2e200 */
[----:B0-----:R-:W-:-:S08]  /*0290*/  DFMA R4, -R18, R2, 1 ;  /* 0x3ff000001204742b */ /* 0x001fd00000000102 */
[----:B------:R-:W-:-:S08]  /*02a0*/  DFMA R4, R4, R4, R4 ;  /* 0x000000040404722b */ /* 0x000fd00000000004 */
[----:B------:R-:W-:-:S08]  /*02b0*/  DFMA R4, R2, R4, R2 ;  /* 0x000000040204722b */ /* 0x000fd00000000002 */
[----:B------:R-:W-:-:S08]  /*02c0*/  DFMA R2, -R18, R4, 1 ;  /* 0x3ff000001202742b */ /* 0x000fd00000000104 */
[----:B------:R-:W-:-:S08]  /*02d0*/  DFMA R2, R4, R2, R4 ;  /* 0x000000020402722b */ /* 0x000fd00000000004 */
[----:B------:R-:W-:-:S08]  /*02e0*/  DMUL R4, R24, R2 ;  /* 0x0000000218047228 */ /* 0x000fd00000000000 */
[----:B------:R-:W-:-:S08]  /*02f0*/  DFMA R10, -R18, R4, R24 ;  /* 0x00000004120a722b */ /* 0x000fd00000000118 */
[----:B------:R-:W-:-:S10]  /*0300*/  DFMA R4, R2, R10, R4 ;  /* 0x0000000a0204722b */ /* 0x000fd40000000004 */
[----:B------:R-:W-:-:S05]  /*0310*/  FFMA R2, RZ, R19, R5 ;  /* 0x00000013ff027223 */ /* 0x000fca0000000005 */
[----:B------:R-:W-:-:S13]  /*0320*/  FSETP.GT.AND P0, PT, |R2|, 1.469367938527859385e-39, PT ;  /* 0x001000000200780b */ /* 0x000fda0003f04200 */
[----:B------:R-:W-:Y:S05]  /*0330*/  @P0 BRA P1, `(.L_x_1) ;  /* 0x0000000000180947 */ /* 0x000fea0000800000 */
[----:B------:R-:W-:Y:S01]  /*0340*/  IMAD.MOV.U32 R22, RZ, RZ, R24 ;  /* 0x000000ffff167224 */ /* 0x000fe200078e0018 */
[----:B------:R-:W-:Y:S01]  /*0350*/  MOV R10, 0x380 ;  /* 0x00000380000a7802 */ /* 0x000fe20000000f00 */
[----:B------:R-:W-:-:S07]  /*0360*/  IMAD.MOV.U32 R23, RZ, RZ, R25 ;  /* 0x000000ffff177224 */ /* 0x000fce00078e0019 */
[----:B------:R-:W-:Y:S05]  /*0370*/  CALL.REL.NOINC `($__internal_0_$__cuda_sm20_div_rn_f64_full) ;  /* 0x0000000c00a47944 */ /* 0x000fea0003c00000 */
[----:B------:R-:W-:Y:S01]  /*0380*/  MOV R4, R36 ;  /* 0x0000002400047202 */ /* 0x000fe20000000f00 */
[----:B------:R-:W-:-:S07]  /*0390*/  IMAD.MOV.U32 R5, RZ, RZ, R37 ;  /* 0x000000ffff057224 */ /* 0x000fce00078e0025 */
.L_x_1:
[----:B------:R-:W0:Y:S01]  /*03a0*/  LDC.64 R18, c[0x0][0x3c8] ;  /* 0x0000f200ff127b82 */ /* 0x000e220000000a00 */
[----:B------:R-:W-:Y:S01]  /*03b0*/  IMAD.MOV.U32 R2, RZ, RZ, 0x1 ;  /* 0x00000001ff027424 */ /* 0x000fe200078e00ff */
[----:B------:R-:W-:Y:S01]  /*03c0*/  FSETP.GEU.AND P1, PT, |R25|, 6.5827683646048100446e-37, PT ;  /* 0x036000001900780b */ /* 0x000fe20003f2e200 */
[----:B0-----:R-:W-:-:S06]  /*03d0*/  DMUL R18, R18, R18 ;  /* 0x0000001212127228 */ /* 0x001fcc0000000000 */
[----:B------:R-:W0:Y:S02]  /*03e0*/  MUFU.RCP64H R3, R19 ;  /* 0x0000001300037308 */ /* 0x000e240000001800 */
        /* <DEDUP_REMOVED lines=15> */
[----:B------:R-:W-:Y:S02]  /*04e0*/  IMAD.MOV.U32 R2, RZ, RZ, R36 ;  /* 0x000000ffff027224 */ /* 0x000fe400078e0024 */
[----:B------:R-:W-:-:S07]  /*04f0*/  IMAD.MOV.U32 R3, RZ, RZ, R37 ;  /* 0x000000ffff037224 */ /* 0x000fce00078e0025 */
.L_x_2:
[----:B------:R-:W0:Y:S01]  /*0500*/  LDCU UR13, c[0x0][0x3b8] ;  /* 0x00007700ff0d77ac */ /* 0x000e220008000800 */
[----:B------:R-:W-:Y:S01]  /*0510*/  MOV R11, RZ ;  /* 0x000000ff000b7202 */ /* 0x000fe20000000f00 */
[----:B------:R-:W-:Y:S01]  /*0520*/  IMAD.WIDE.U32 R8, R8, 0x4, RZ ;  /* 0x0000000408087825 */ /* 0x000fe200078e00ff */
[----:B------:R-:W1:Y:S03]  /*0530*/  LDCU.64 UR4, c[0x0][0x388] ;  /* 0x00007100ff0477ac */ /* 0x000e660008000a00 */
[----:B------:R-:W-:Y:S01]  /*0540*/  VIADD R32, R0, 0x2 ;  /* 0x0000000200207836 */ /* 0x000fe20000000000 */
[----:B------:R-:W2:Y:S01]  /*0550*/  LDCU.64 UR8, c[0x0][0x358] ;  /* 0x00006b00ff0877ac */ /* 0x000ea20008000a00 */
[----:B------:R-:W3:Y:S01]  /*0560*/  LDCU.64 UR22, c[0x0][0x3d0] ;  /* 0x00007a00ff1677ac */ /* 0x000ee20008000a00 */
[----:B------:R-:W4:Y:S01]  /*0570*/  LDCU UR7, c[0x0][0x3c4] ;  /* 0x00007880ff0777ac */ /* 0x000f220008000800 */
[----:B0-----:R-:W-:-:S02]  /*0580*/  IMAD.U32 R10, RZ, RZ, UR13 ;  /* 0x0000000dff0a7e24 */ /* 0x001fc4000f8e00ff */
[----:B------:R-:W-:Y:S01]  /*0590*/  IMAD R32, R32, UR13, RZ ;  /* 0x0000000d20207c24 */ /* 0x000fe2000f8e02ff */
[----:B------:R-:W0:Y:S01]  /*05a0*/  LDCU UR12, c[0x0][0x3cc] ;  /* 0x00007980ff0c77ac */ /* 0x000e220008000800 */
[----:B------:R-:W-:Y:S01]  /*05b0*/  IMAD.WIDE.U32 R12, R0, UR13, R10 ;  /* 0x0000000d000c7c25 */ /* 0x000fe2000f8e000a */
[----:B-1----:R-:W-:-:S03]  /*05c0*/  UIADD3 UR4, UP0, UPT, UR4, 0x4, URZ ;  /* 0x0000000404047890 */ /* 0x002fc6000ff1e0ff */
[----:B------:R-:W-:Y:S01]  /*05d0*/  IMAD.MOV.U32 R11, RZ, RZ, R9 ;  /* 0x000000ffff0b7224 */ /* 0x000fe200078e0009 */
[C---:B------:R-:W-:Y:S01]  /*05e0*/  SHF.L.U64.HI R0, R12.reuse, 0x2, R13 ;  /* 0x000000020c007819 */ /* 0x040fe2000001020d */
[----:B------:R-:W-:Y:S01]  /*05f0*/  IMAD.SHL.U32 R9, R12, 0x4, RZ ;  /* 0x000000040c097824 */ /* 0x000fe200078e00ff */
[----:B------:R-:W1:Y:S01]  /*0600*/  LDCU.64 UR14, c[0x0][0x3a0] ;  /* 0x00007400ff0e77ac */ /* 0x000e620008000a00 */
[----:B------:R-:W0:Y:S01]  /*0610*/  LDCU.64 UR10, c[0x0][0x398] ;  /* 0x00007300ff0a77ac */ /* 0x000e220008000a00 */
[----:B------:R-:W0:Y:S01]  /*0620*/  LDCU.128 UR16, c[0x0][0x390] ;  /* 0x00007200ff1077ac */ /* 0x000e220008000c00 */
[----:B------:R-:W-:Y:S02]  /*0630*/  UIADD3.X UR5, UPT, UPT, URZ, UR5, URZ, UP0, !UPT ;  /* 0x00000005ff057290 */ /* 0x000fe400087fe4ff */
[----:B--234-:R-:W-:-:S12]  /*0640*/  UIADD3 UR6, UPT, UPT, -UR13, URZ, URZ ;  /* 0x000000ff0d067290 */ /* 0x01cfd8000fffe1ff */
.L_x_11:
[----:B------:R-:W-:Y:S01]  /*0650*/  IADD3 R28, P0, PT, R9, UR4, RZ ;  /* 0x00000004091c7c10 */ /* 0x000fe2000ff1e0ff */
[----:B--2---:R-:W2:Y:S03]  /*0660*/  LDC.64 R12, c[0x0][0x3c0] ;  /* 0x0000f000ff0c7b82 */ /* 0x004ea60000000a00 */
[----:B------:R-:W-:-:S05]  /*0670*/  IADD3.X R29, PT, PT, R0, UR5, RZ, P0, !PT ;  /* 0x00000005001d7c10 */ /* 0x000fca00087fe4ff */
[----:B------:R-:W3:Y:S01]  /*0680*/  LDG.E R34, desc[UR8][R28.64] ;  /* 0x000000081c227981 */ /* 0x000ee2000c1e1900 */
[----:B------:R-:W2:Y:S01]  /*0690*/  MUFU.RCP64H R15, UR7 ;  /* 0x00000007000f7d08 */ /* 0x000ea20008001800 */
[----:B------:R-:W-:Y:S01]  /*06a0*/  IMAD.MOV.U32 R14, RZ, RZ, 0x1 ;  /* 0x00000001ff0e7424 */ /* 0x000fe200078e00ff */
[----:B------:R-:W-:Y:S05]  /*06b0*/  BSSY.RECONVERGENT B0, `(.L_x_3) ;  /* 0x0000014000007945 */ /* 0x000fea0003800200 */
[----:B--2---:R-:W-:-:S08]  /*06c0*/  DFMA R16, R14, -R12, 1 ;  /* 0x3ff000000e10742b */ /* 0x004fd0000000080c */
[----:B------:R-:W-:-:S08]  /*06d0*/  DFMA R16, R16, R16, R16 ;  /* 0x000000101010722b */ /* 0x000fd00000000010 */
[----:B------:R-:W-:-:S08]  /*06e0*/  DFMA R16, R14, R16, R14 ;  /* 0x000000100e10722b */ /* 0x000fd0000000000e */
[----:B------:R-:W-:-:S08]  /*06f0*/  DFMA R14, R16, -R12, 1 ;  /* 0x3ff00000100e742b */ /* 0x000fd0000000080c */
[----:B------:R-:W-:Y:S01]  /*0700*/  DFMA R14, R16, R14, R16 ;  /* 0x0000000e100e722b */ /* 0x000fe20000000010 */
[----:B---3--:R-:W2:Y:S02]  /*0710*/  F2F.F64.F32 R24, R34 ;  /* 0x0000002200187310 */ /* 0x008ea40000201800 */
[----:B--2---:R-:W-:-:S08]  /*0720*/  DMUL R22, R24, UR22 ;  /* 0x0000001618167c28 */ /* 0x004fd00008000000 */
[----:B------:R-:W-:Y:S02]  /*0730*/  DMUL R36, R22, R14 ;  /* 0x0000000e16247228 */ /* 0x000fe40000000000 */
[----:B------:R-:W-:-:S06]  /*0740*/  FSETP.GEU.AND P1, PT, |R23|, 6.5827683646048100446e-37, PT ;  /* 0x036000001700780b */ /* 0x000fcc0003f2e200 */
[----:B------:R-:W-:-:S08]  /*0750*/  DFMA R12, R36, -R12, R22 ;  /* 0x8000000c240c722b */ /* 0x000fd00000000016 */
[----:B------:R-:W-:-:S10]  /*0760*/  DFMA R36, R14, R12, R36 ;  /* 0x0000000c0e24722b */ /* 0x000fd40000000024 */
[----:B------:R-:W-:-:S05]  /*0770*/  FFMA R10, RZ, UR7, R37 ;  /* 0x00000007ff0a7c23 */ /* 0x000fca0008000025 */
[----:B------:R-:W-:-:S13]  /*0780*/  FSETP.GT.AND P0, PT, |R10|, 1.469367938527859385e-39, PT ;  /* 0x001000000a00780b */ /* 0x000fda0003f04200 */
[----:B------:R-:W-:Y:S05]  /*0790*/  @P0 BRA P1, `(.L_x_4) ;  /* 0x0000000000140947 */ /* 0x000fea0000800000 */
[----:B------:R-:W2:Y:S01]  /*07a0*/  LDCU.64 UR20, c[0x0][0x3c0] ;  /* 0x00007800ff1477ac */ /* 0x000ea20008000a00 */
[----:B------:R-:W-:Y:S01]  /*07b0*/  MOV R10, 0x7f0 ;  /* 0x000007f0000a7802 */ /* 0x000fe20000000f00 */
[----:B--2---:R-:W-:Y:S02]  /*07c0*/  IMAD.U32 R18, RZ, RZ, UR20 ;  /* 0x00000014ff127e24 */ /* 0x004fe4000f8e00ff */
[----:B------:R-:W-:-:S07]  /*07d0*/  IMAD.U32 R19, RZ, RZ, UR21 ;  /* 0x00000015ff137e24 */ /* 0x000fce000f8e00ff */
[----:B01----:R-:W-:Y:S05]  /*07e0*/  CALL.REL.NOINC `($__internal_0_$__cuda_sm20_div_rn_f64_full) ;  /* 0x0000000800887944 */ /* 0x003fea0003c00000 */
.L_x_4:
[----:B01----:R-:W-:Y:S05]  /*07f0*/  BSYNC.RECONVERGENT B0 ;  /* 0x0000000000007941 */ /* 0x003fea0003800200 */
.L_x_3:
[----:B------:R-:W-:Y:S01]  /*0800*/  IADD3 R26, P0, PT, R9, UR10, RZ ;  /* 0x0000000a091a7c10 */ /* 0x000fe2000ff1e0ff */
[----:B------:R-:W2:Y:S01]  /*0810*/  LDG.E R35, desc[UR8][R28.64+-0x4] ;  /* 0xfffffc081c237981 */ /* 0x000ea2000c1e1900 */
[----:B------:R-:W0:Y:S02]  /*0820*/  LDC.64 R12, c[0x0][0x3c8] ;  /* 0x0000f200ff0c7b82 */ /* 0x000e240000000a00 */
[----:B------:R-:W-:-:S05]  /*0830*/  IADD3.X R27, PT, PT, R0, UR11, RZ, P0, !PT ;  /* 0x0000000b001b7c10 */ /* 0x000fca00087fe4ff */
[----:B------:R-:W3:Y:S01]  /*0840*/  LDG.E R18, desc[UR8][R26.64+0x4] ;  /* 0x000004081a127981 */ /* 0x000ee2000c1e1900 */
[----:B------:R-:W0:Y:S01]  /*0850*/  MUFU.RCP64H R17, UR12 ;  /* 0x0000000c00117d08 */ /* 0x000e220008001800 */
[----:B------:R-:W-:-:S06]  /*0860*/  IMAD.MOV.U32 R16, RZ, RZ, 0x1 ;  /* 0x00000001ff107424 */ /* 0x000fcc00078e00ff */
[----:B0-----:R-:W-:-:S08]  /*0870*/  DFMA R14, R16, -R12, 1 ;  /* 0x3ff00000100e742b */ /* 0x001fd0000000080c */
[----:B------:R-:W-:-:S08]  /*0880*/  DFMA R14, R14, R14, R14 ;  /* 0x0000000e0e0e722b */ /* 0x000fd0000000000e */
[----:B------:R-:W-:-:S08]  /*0890*/  DFMA R16, R16, R14, R16 ;  /* 0x0000000e1010722b */ /* 0x000fd00000000010 */
[----:B------:R-:W-:-:S08]  /*08a0*/  DFMA R14, R16, -R12, 1 ;  /* 0x3ff00000100e742b */ /* 0x000fd0000000080c */
[----:B------:R-:W-:Y:S01]  /*08b0*/  DFMA R16, R16, R14, R16 ;  /* 0x0000000e1010722b */ /* 0x000fe20000000010 */
[----:B------:R-:W-:Y:S01]  /*08c0*/  BSSY.RECONVERGENT B0, `(.L_x_5) ;  /* 0x0000014000007945 */ /* 0x000fe20003800200 */
[----:B---3--:R-:W0:Y:S02]  /*08d0*/  F2F.F64.F32 R22, R18 ;  /* 0x0000001200167310 */ /* 0x008e240000201800 */
[----:B0-----:R-:W-:-:S08]  /*08e0*/  DMUL R22, R22, UR22 ;  /* 0x0000001616167c28 */ /* 0x001fd00008000000 */
[----:B------:R-:W-:-:S08]  /*08f0*/  DMUL R14, R22, R16 ;  /* 0x00000010160e7228 */ /* 0x000fd00000000000 */
[----:B------:R-:W-:-:S08]  /*0900*/  DFMA R12, R14, -R12, R22 ;  /* 0x8000000c0e0c722b */ /* 0x000fd00000000016 */
[----:B------:R-:W-:Y:S01]  /*0910*/  DFMA R12, R16, R12, R14 ;  /* 0x0000000c100c722b */ /* 0x000fe2000000000e */
[----:B--2---:R-:W-:Y:S01]  /*0920*/  FADD R10, R34, -R35 ;  /* 0x80000023220a7221 */ /* 0x004fe20000000000 */
[----:B------:R-:W-:-:S03]  /*0930*/  FSETP.GEU.AND P1, PT, |R23|, 6.5827683646048100446e-37, PT ;  /* 0x036000001700780b */ /* 0x000fc60003f2e200 */
[----:B------:R-:W0:Y:S05]  /*0940*/  F2F.F64.F32 R14, R10 ;  /* 0x0000000a000e7310 */ /* 0x000e2a0000201800 */
[----:B------:R-:W-:-:S05]  /*0950*/  FFMA R16, RZ, UR12, R13 ;  /* 0x0000000cff107c23 */ /* 0x000fca000800000d */
[----:B------:R-:W-:Y:S01]  /*0960*/  FSETP.GT.AND P0, PT, |R16|, 1.469367938527859385e-39, PT ;  /* 0x001000001000780b */ /* 0x000fe20003f04200 */
[----:B0-----:R-:W-:-:S12]  /*0970*/  DFMA R24, R14, -R36, R24 ;  /* 0x800000240e18722b */ /* 0x001fd80000000018 */
[----:B------:R-:W-:Y:S05]  /*0980*/  @P0 BRA P1, `(.L_x_6) ;  /* 0x00000000001c0947 */ /* 0x000fea0000800000 */
[----:B------:R-:W0:Y:S01]  /*0990*/  LDCU.64 UR20, c[0x0][0x3c8] ;  /* 0x00007900ff1477ac */ /* 0x000e220008000a00 */
[----:B------:R-:W-:Y:S02]  /*09a0*/  MOV R10, 0x9e0 ;  /* 0x000009e0000a7802 */ /* 0x000fe40000000f00 */
[----:B0-----:R-:W-:Y:S01]  /*09b0*/  MOV R18, UR20 ;  /* 0x0000001400127c02 */ /* 0x001fe20008000f00 */
[----:B------:R-:W-:-:S07]  /*09c0*/  IMAD.U32 R19, RZ, RZ, UR21 ;  /* 0x00000015ff137e24 */ /* 0x000fce000f8e00ff */
[----:B------:R-:W-:Y:S05]  /*09d0*/  CALL.REL.NOINC `($__internal_0_$__cuda_sm20_div_rn_f64_full) ;  /* 0x00000008000c7944 */ /* 0x000fea0003c00000 */
[----:B------:R-:W-:Y:S02]  /*09e0*/  IMAD.MOV.U32 R12, RZ, RZ, R36 ;  /* 0x000000ffff0c7224 */ /* 0x000fe400078e0024 */
[----:B------:R-:W-:-:S07]  /*09f0*/  IMAD.MOV.U32 R13, RZ, RZ, R37 ;  /* 0x000000ffff0d7224 */ /* 0x000fce00078e0025 */
.L_x_6:
[----:B------:R-:W-:Y:S05]  /*0a00*/  BSYNC.RECONVERGENT B0 ;  /* 0x0000000000007941 */ /* 0x000fea0003800200 */
.L_x_5:
[----:B------:R-:W-:Y:S01]  /*0a10*/  IADD3 R16, P0, PT, R8, UR4, RZ ;  /* 0x0000000408107c10 */ /* 0x000fe2000ff1e0ff */
[----:B------:R-:W0:Y:S01]  /*0a20*/  LDC.64 R14, c[0x0][0x388] ;  /* 0x0000e200ff0e7b82 */ /* 0x000e220000000a00 */
[----:B------:R-:W-:Y:S01]  /*0a30*/  VIADD R32, R32, 0x1 ;  /* 0x0000000120207836 */ /* 0x000fe20000000000 */
[----:B------:R-:W2:Y:S01]  /*0a40*/  LDG.E R30, desc[UR8][R28.64+0x4] ;  /* 0x000004081c1e7981 */ /* 0x000ea2000c1e1900 */
[----:B------:R-:W-:Y:S02]  /*0a50*/  IADD3.X R17, PT, PT, R11, UR5, RZ, P0, !PT ;  /* 0x000000050b117c10 */ /* 0x000fe400087fe4ff */
[----:B------:R-:W-:-:S04]  /*0a60*/  IADD3 R18, P0, PT, R9, UR14, RZ ;  /* 0x0000000e09127c10 */ /* 0x000fc8000ff1e0ff */
[----:B------:R-:W3:Y:S01]  /*0a70*/  LDG.E R17, desc[UR8][R16.64] ;  /* 0x0000000810117981 */ /* 0x000ee2000c1e1900 */
[----:B------:R-:W-:-:S05]  /*0a80*/  IADD3.X R19, PT, PT, R0, UR15, RZ, P0, !PT ;  /* 0x0000000f00137c10 */ /* 0x000fca00087fe4ff */
[----:B------:R-:W4:Y:S04]  /*0a90*/  LDG.E R22, desc[UR8][R18.64+0x8] ;  /* 0x0000080812167981 */ /* 0x000f28000c1e1900 */
[----:B------:R-:W4:Y:S01]  /*0aa0*/  LDG.E R23, desc[UR8][R18.64] ;  /* 0x0000000812177981 */ /* 0x000f22000c1e1900 */
[----:B0-----:R-:W-:-:S06]  /*0ab0*/  IMAD.WIDE.U32 R20, R32, 0x4, R14 ;  /* 0x0000000420147825 */ /* 0x001fcc00078e000e */
[----:B------:R-:W5:Y:S01]  /*0ac0*/  LDG.E R20, desc[UR8][R20.64] ;  /* 0x0000000814147981 */ /* 0x000f62000c1e1900 */
[C---:B------:R-:W-:Y:S01]  /*0ad0*/  FADD R31, R34.reuse, R34 ;  /* 0x00000022221f7221 */ /* 0x040fe20000000000 */
[----:B---3--:R-:W-:-:S04]  /*0ae0*/  FADD R10, R34, -R17 ;  /* 0x80000011220a7221 */ /* 0x008fc80000000000 */
[----:B------:R-:W0:Y:S01]  /*0af0*/  F2F.F64.F32 R14, R10 ;  /* 0x0000000a000e7310 */ /* 0x000e220000201800 */
[----:B----4-:R-:W-:Y:S01]  /*0b00*/  FADD R22, R22, -R23 ;  /* 0x8000001716167221 */ /* 0x010fe20000000000 */
[----:B--2---:R-:W-:-:S06]  /*0b10*/  FADD R30, R30, -R31 ;  /* 0x8000001f1e1e7221 */ /* 0x004fcc0000000000 */
[----:B------:R-:W1:Y:S01]  /*0b20*/  F2F.F64.F32 R22, R22 ;  /* 0x0000001600167310 */ /* 0x000e620000201800 */
[----:B------:R-:W-:Y:S01]  /*0b30*/  FADD R30, R35, R30 ;  /* 0x0000001e231e7221 */ /* 0x000fe20000000000 */
[----:B0-----:R-:W-:Y:S01]  /*0b40*/  DFMA R14, R14, -R12, R24 ;  /* 0x8000000c0e0e722b */ /* 0x001fe20000000018 */
[----:B-----5:R-:W-:Y:S02]  /*0b50*/  FADD R16, -R31, R20 ;  /* 0x000000141f107221 */ /* 0x020fe40000000100 */
[----:B------:R-:W0:Y:S03]  /*0b60*/  LDC.64 R20, c[0x0][0x380] ;  /* 0x0000e000ff147b82 */ /* 0x000e260000000a00 */
[----:B------:R-:W2:Y:S01]  /*0b70*/  F2F.F64.F32 R12, R30 ;  /* 0x0000001e000c7310 */ /* 0x000ea20000201800 */
[----:B------:R-:W-:Y:S01]  /*0b80*/  FADD R18, R17, R16 ;  /* 0x0000001011127221 */ /* 0x000fe20000000000 */
[----:B-1----:R-:W-:-:S06]  /*0b90*/  DFMA R14, R22, -R6, R14 ;  /* 0x80000006160e722b */ /* 0x002fcc000000000e */
[----:B------:R-:W1:Y:S02]  /*0ba0*/  F2F.F64.F32 R16, R18 ;  /* 0x0000001200107310 */ /* 0x000e640000201800 */
[----:B--2---:R-:W-:-:S08]  /*0bb0*/  DFMA R12, R12, R4, R14 ;  /* 0x000000040c0c722b */ /* 0x004fd0000000000e */
[----:B-1----:R-:W-:Y:S01]  /*0bc0*/  DFMA R16, R16, R2, R12 ;  /* 0x000000021010722b */ /* 0x002fe2000000000c */
[----:B0-----:R-:W-:Y:S01]  /*0bd0*/  IADD3 R14, P0, P1, R9, 0x4, R20 ;  /* 0x00000004090e7810 */ /* 0x001fe2000791e014 */
[----:B------:R-:W0:Y:S04]  /*0be0*/  LDC.64 R12, c[0x0][0x3c0] ;  /* 0x0000f000ff0c7b82 */ /* 0x000e280000000a00 */
[----:B------:R-:W1:Y:S01]  /*0bf0*/  F2F.F32.F64 R25, R16 ;  /* 0x0000001000197310 */ /* 0x000e620000301000 */
[----:B------:R-:W-:-:S05]  /*0c00*/  IADD3.X R15, PT, PT, R0, R21, RZ, P0, P1 ;  /* 0x00000015000f7210 */ /* 0x000fca00007e24ff */
[----:B-1----:R1:W-:Y:S04]  /*0c10*/  STG.E desc[UR8][R14.64], R25 ;  /* 0x000000190e007986 */ /* 0x0023e8000c101908 */
[----:B------:R-:W2:Y:S04]  /*0c20*/  LDG.E R28, desc[UR8][R28.64] ;  /* 0x000000081c1c7981 */ /* 0x000ea8000c1e1900 */
        /* <DEDUP_REMOVED lines=9> */
[----:B--2---:R-:W0:Y:S02]  /*0cc0*/  F2F.F64.F32 R22, R28 ;  /* 0x0000001c00167310 */ /* 0x004e240000201800 */
[----:B0-----:R-:W-:-:S08]  /*0cd0*/  DMUL R22, R22, UR22 ;  /* 0x0000001616167c28 */ /* 0x001fd00008000000 */
[----:B-1----:R-:W-:-:S08]  /*0ce0*/  DMUL R14, R16, R22 ;  /* 0x00000016100e7228 */ /* 0x002fd00000000000 */
[----:B------:R-:W-:-:S08]  /*0cf0*/  DFMA R12, R14, -R12, R22 ;  /* 0x8000000c0e0c722b */ /* 0x000fd00000000016 */
[----:B------:R-:W-:Y:S01]  /*0d00*/  DFMA R12, R16, R12, R14 ;  /* 0x0000000c100c722b */ /* 0x000fe2000000000e */
[----:B------:R-:W-:Y:S01]  /*0d10*/  FSETP.GEU.AND P1, PT, |R23|, 6.5827683646048100446e-37, PT ;  /* 0x036000001700780b */ /* 0x000fe20003f2e200 */
[----:B---3--:R0:W1:Y:S08]  /*0d20*/  F2F.F64.F32 R24, R34 ;  /* 0x0000002200187310 */ /* 0x0080700000201800 */
[----:B------:R-:W-:-:S05]  /*0d30*/  FFMA R10, RZ, UR7, R13 ;  /* 0x00000007ff0a7c23 */ /* 0x000fca000800000d */
[----:B------:R-:W-:-:S13]  /*0d40*/  FSETP.GT.AND P0, PT, |R10|, 1.469367938527859385e-39, PT ;  /* 0x001000000a00780b */ /* 0x000fda0003f04200 */
[----:B01----:R-:W-:Y:S05]  /*0d50*/  @P0 BRA P1, `(.L_x_8) ;  /* 0x00000000001c0947 */ /* 0x003fea0000800000 */
[----:B------:R-:W0:Y:S01]  /*0d60*/  LDCU.64 UR20, c[0x0][0x3c0] ;  /* 0x00007800ff1477ac */ /* 0x000e220008000a00 */
[----:B------:R-:W-:Y:S01]  /*0d70*/  MOV R10, 0xdb0 ;  /* 0x00000db0000a7802 */ /* 0x000fe20000000f00 */
[----:B0-----:R-:W-:Y:S02]  /*0d80*/  IMAD.U32 R18, RZ, RZ, UR20 ;  /* 0x00000014ff127e24 */ /* 0x001fe4000f8e00ff */
[----:B------:R-:W-:-:S07]  /*0d90*/  IMAD.U32 R19, RZ, RZ, UR21 ;  /* 0x00000015ff137e24 */ /* 0x000fce000f8e00ff */
[----:B------:R-:W-:Y:S05]  /*0da0*/  CALL.REL.NOINC `($__internal_0_$__cuda_sm20_div_rn_f64_full) ;  /* 0x0000000400187944 */ /* 0x000fea0003c00000 */
[----:B------:R-:W-:Y:S01]  /*0db0*/  MOV R12, R36 ;  /* 0x00000024000c7202 */ /* 0x000fe20000000f00 */
[----:B------:R-:W-:-:S07]  /*0dc0*/  IMAD.MOV.U32 R13, RZ, RZ, R37 ;  /* 0x000000ffff0d7224 */ /* 0x000fce00078e0025 */
.L_x_8:
[----:B------:R-:W-:Y:S05]  /*0dd0*/  BSYNC.RECONVERGENT B0 ;  /* 0x0000000000007941 */ /* 0x000fea0003800200 */
.L_x_7:
[----:B------:R-:W2:Y:S01]  /*0de0*/  LDG.E R29, desc[UR8][R26.64] ;  /* 0x000000081a1d7981 */ /* 0x000ea2000c1e1900 */
[----:B------:R-:W0:Y:S01]  /*0df0*/  LDC.64 R16, c[0x0][0x3c8] ;  /* 0x0000f200ff107b82 */ /* 0x000e220000000a00 */
[----:B------:R-:W0:Y:S01]  /*0e00*/  MUFU.RCP64H R15, UR12 ;  /* 0x0000000c000f7d08 */ /* 0x000e220008001800 */
[----:B------:R-:W-:Y:S01]  /*0e10*/  IMAD.MOV.U32 R14, RZ, RZ, 0x1 ;  /* 0x00000001ff0e7424 */ /* 0x000fe200078e00ff */
[----:B------:R-:W-:Y:S01]  /*0e20*/  DMUL R22, R24, UR22 ;  /* 0x0000001618167c28 */ /* 0x000fe20008000000 */
[----:B------:R-:W-:Y:S09]  /*0e30*/  BSSY.RECONVERGENT B0, `(.L_x_9) ;  /* 0x0000015000007945 */ /* 0x000ff20003800200 */
[----:B------:R-:W-:Y:S01]  /*0e40*/  FSETP.GEU.AND P1, PT, |R23|, 6.5827683646048100446e-37, PT ;  /* 0x036000001700780b */ /* 0x000fe20003f2e200 */
[----:B0-----:R-:W-:-:S08]  /*0e50*/  DFMA R18, R14, -R16, 1 ;  /* 0x3ff000000e12742b */ /* 0x001fd00000000810 */
[----:B------:R-:W-:-:S08]  /*0e60*/  DFMA R18, R18, R18, R18 ;  /* 0x000000121212722b */ /* 0x000fd00000000012 */
[----:B------:R-:W-:-:S08]  /*0e70*/  DFMA R14, R14, R18, R14 ;  /* 0x000000120e0e722b */ /* 0x000fd0000000000e */
[----:B------:R-:W-:-:S08]  /*0e80*/  DFMA R18, R14, -R16, 1 ;  /* 0x3ff000000e12742b */ /* 0x000fd00000000810 */
[----:B------:R-:W-:-:S08]  /*0e90*/  DFMA R14, R14, R18, R14 ;  /* 0x000000120e0e722b */ /* 0x000fd0000000000e */
[----:B------:R-:W-:-:S08]  /*0ea0*/  DMUL R36, R14, R22 ;  /* 0x000000160e247228 */ /* 0x000fd00000000000 */
[----:B------:R-:W-:-:S08]  /*0eb0*/  DFMA R16, R36, -R16, R22 ;  /* 0x800000102410722b */ /* 0x000fd00000000016 */
[----:B------:R-:W-:-:S10]  /*0ec0*/  DFMA R36, R14, R16, R36 ;  /* 0x000000100e24722b */ /* 0x000fd40000000024 */
[----:B------:R-:W-:-:S05]  /*0ed0*/  FFMA R16, RZ, UR12, R37 ;  /* 0x0000000cff107c23 */ /* 0x000fca0008000025 */
[----:B------:R-:W-:Y:S01]  /*0ee0*/  FSETP.GT.AND P0, PT, |R16|, 1.469367938527859385e-39, PT ;  /* 0x001000001000780b */ /* 0x000fe20003f04200 */
[----:B--2---:R-:W-:-:S04]  /*0ef0*/  FADD R10, R34, -R29 ;  /* 0x8000001d220a7221 */ /* 0x004fc80000000000 */
[----:B------:R-:W0:Y:S02]  /*0f00*/  F2F.F64.F32 R14, R10 ;  /* 0x0000000a000e7310 */ /* 0x000e240000201800 */
[----:B0-----:R-:W-:-:S06]  /*0f10*/  DFMA R24, R14, -R12, R24 ;  /* 0x8000000c0e18722b */ /* 0x001fcc0000000018 */
[----:B------:R-:W-:Y:S05]  /*0f20*/  @P0 BRA P1, `(.L_x_10) ;  /* 0x0000000000140947 */ /* 0x000fea0000800000 */
[----:B------:R-:W0:Y:S01]  /*0f30*/  LDCU.64 UR20, c[0x0][0x3c8] ;  /* 0x00007900ff1477ac */ /* 0x000e220008000a00 */
[----:B------:R-:W-:Y:S01]  /*0f40*/  MOV R10, 0xf80 ;  /* 0x00000f80000a7802 */ /* 0x000fe20000000f00 */
[----:B0-----:R-:W-:Y:S02]  /*0f50*/  IMAD.U32 R18, RZ, RZ, UR20 ;  /* 0x00000014ff127e24 */ /* 0x001fe4000f8e00ff */
[----:B------:R-:W-:-:S07]  /*0f60*/  IMAD.U32 R19, RZ, RZ, UR21 ;  /* 0x00000015ff137e24 */ /* 0x000fce000f8e00ff */
[----:B------:R-:W-:Y:S05]  /*0f70*/  CALL.REL.NOINC `($__internal_0_$__cuda_sm20_div_rn_f64_full) ;  /* 0x0000000000a47944 */ /* 0x000fea0003c00000 */
.L_x_10:
[----:B------:R-:W-:Y:S05]  /*0f80*/  BSYNC.RECONVERGENT B0 ;  /* 0x0000000000007941 */ /* 0x000fea0003800200 */
.L_x_9:
[----:B------:R-:W0:Y:S01]  /*0f90*/  LDC.64 R18, c[0x0][0x3a0] ;  /* 0x0000e800ff127b82 */ /* 0x000e220000000a00 */
[C---:B------:R-:W-:Y:S01]  /*0fa0*/  IADD3 R16, P0, PT, R8.reuse, UR18, RZ ;  /* 0x0000001208107c10 */ /* 0x040fe2000ff1e0ff */
[----:B------:R-:W2:Y:S03]  /*0fb0*/  LDG.E R26, desc[UR8][R26.64+0x8] ;  /* 0x000008081a1a7981 */ /* 0x000ea6000c1e1900 */
[C---:B------:R-:W-:Y:S02]  /*0fc0*/  IADD3.X R17, PT, PT, R11.reuse, UR19, RZ, P0, !PT ;  /* 0x000000130b117c10 */ /* 0x040fe400087fe4ff */
[----:B------:R-:W-:Y:S01]  /*0fd0*/  IADD3 R14, P0, PT, R8, UR14, RZ ;  /* 0x0000000e080e7c10 */ /* 0x000fe2000ff1e0ff */
[----:B------:R-:W1:Y:S03]  /*0fe0*/  LDC.64 R12, c[0x0][0x398] ;  /* 0x0000e600ff0c7b82 */ /* 0x000e660000000a00 */
[----:B------:R-:W3:Y:S01]  /*0ff0*/  LDG.E R17, desc[UR8][R16.64+0x4] ;  /* 0x0000040810117981 */ /* 0x000ee2000c1e1900 */
[----:B------:R-:W-:-:S06]  /*1000*/  IADD3.X R15, PT, PT, R11, UR15, RZ, P0, !PT ;  /* 0x0000000f0b0f7c10 */ /* 0x000fcc00087fe4ff */
[----:B------:R-:W4:Y:S01]  /*1010*/  LDG.E R15, desc[UR8][R14.64+0x4] ;  /* 0x000004080e0f7981 */ /* 0x000f22000c1e1900 */
[----:B0-----:R-:W-:-:S06]  /*1020*/  IMAD.WIDE.U32 R18, R32, 0x4, R18 ;  /* 0x0000000420127825 */ /* 0x001fcc00078e0012 */
[----:B------:R-:W4:Y:S01]  /*1030*/  LDG.E R18, desc[UR8][R18.64] ;  /* 0x0000000812127981 */ /* 0x000f22000c1e1900 */
[----:B-1----:R-:W-:-:S06]  /*1040*/  IMAD.WIDE.U32 R22, R32, 0x4, R12 ;  /* 0x0000000420167825 */ /* 0x002fcc00078e000c */
[----:B------:R-:W5:Y:S01]  /*1050*/  LDG.E R22, desc[UR8][R22.64] ;  /* 0x0000000816167981 */ /* 0x000f62000c1e1900 */
[----:B------:R-:W-:Y:S01]  /*1060*/  FADD R31, R34, R34 ;  /* 0x00000022221f7221 */ /* 0x000fe20000000000 */
[----:B------:R-:W-:-:S04]  /*1070*/  UIADD3 UR6, UPT, UPT, UR6, 0x1, URZ ;  /* 0x0000000106067890 */ /* 0x000fc8000fffe0ff */
[----:B------:R-:W-:Y:S01]  /*1080*/  UISETP.NE.AND UP0, UPT, UR6, -0x2, UPT ;  /* 0xfffffffe0600788c */ /* 0x000fe2000bf05270 */
[----:B---3--:R-:W-:-:S04]  /*1090*/  FADD R10, R34, -R17 ;  /* 0x80000011220a7221 */ /* 0x008fc80000000000 */
[----:B------:R-:W0:Y:S01]  /*10a0*/  F2F.F64.F32 R12, R10 ;  /* 0x0000000a000c7310 */ /* 0x000e220000201800 */
[----:B--2---:R-:W-:-:S04]  /*10b0*/  FADD R16, R26, -R31 ;  /* 0x8000001f1a107221 */ /* 0x004fc80000000000 */
[----:B------:R-:W-:Y:S01]  /*10c0*/  FADD R29, R29, R16 ;  /* 0x000000101d1d7221 */ /* 0x000fe20000000000 */
[----:B----4-:R-:W-:-:S06]  /*10d0*/  FADD R20, R18, -R15 ;  /* 0x8000000f12147221 */ /* 0x010fcc0000000000 */
[----:B------:R-:W1:Y:S01]  /*10e0*/  F2F.F64.F32 R20, R20 ;  /* 0x0000001400147310 */ /* 0x000e620000201800 */
[----:B0-----:R-:W-:Y:S01]  /*10f0*/  DFMA R12, R12, -R36, R24 ;  /* 0x800000240c0c722b */ /* 0x001fe20000000018 */
[----:B-----5:R-:W-:-:S04]  /*1100*/  FADD R16, -R31, R22 ;  /* 0x000000161f107221 */ /* 0x020fc80000000100 */
[----:B------:R-:W-:Y:S02]  /*1110*/  FADD R16, R17, R16 ;  /* 0x0000001011107221 */ /* 0x000fe40000000000 */
[----:B------:R-:W0:Y:S01]  /*1120*/  F2F.F64.F32 R14, R29 ;  /* 0x0000001d000e7310 */ /* 0x000e220000201800 */
[----:B-1----:R-:W-:-:S07]  /*1130*/  DFMA R12, R20, -R6, R12 ;  /* 0x80000006140c722b */ /* 0x002fce000000000c */
[----:B------:R-:W1:Y:S01]  /*1140*/  F2F.F64.F32 R16, R16 ;  /* 0x0000001000107310 */ /* 0x000e620000201800 */
[----:B0-----:R-:W-:-:S08]  /*1150*/  DFMA R12, R14, R4, R12 ;  /* 0x000000040e0c722b */ /* 0x001fd0000000000c */
[----:B-1----:R-:W-:Y:S01]  /*1160*/  DFMA R12, R16, R2, R12 ;  /* 0x00000002100c722b */ /* 0x002fe2000000000c */
[----:B------:R-:W-:-:S09]  /*1170*/  IADD3 R14, P0, PT, R9, UR16, RZ ;  /* 0x00000010090e7c10 */ /* 0x000fd2000ff1e0ff */
[----:B------:R-:W0:Y:S01]  /*1180*/  F2F.F32.F64 R13, R12 ;  /* 0x0000000c000d7310 */ /* 0x000e220000301000 */
[----:B------:R-:W-:-:S05]  /*1190*/  IADD3.X R15, PT, PT, R0, UR17, RZ, P0, !PT ;  /* 0x00000011000f7c10 */ /* 0x000fca00087fe4ff */
[----:B0-----:R2:W-:Y:S01]  /*11a0*/  STG.E desc[UR8][R14.64+0x4], R13 ;  /* 0x0000040d0e007986 */ /* 0x0015e2000c101908 */
[----:B------:R-:W-:Y:S02]  /*11b0*/  IADD3 R8, P0, PT, R8, 0x4, RZ ;  /* 0x0000000408087810 */ /* 0x000fe40007f1e0ff */
[----:B------:R-:W-:-:S03]  /*11c0*/  IADD3 R9, P1, PT, R9, 0x4, RZ ;  /* 0x0000000409097810 */ /* 0x000fc60007f3e0ff */
[----:B------:R-:W-:Y:S02]  /*11d0*/  IMAD.X R11, RZ, RZ, R11, P0 ;  /* 0x000000ffff0b7224 */ /* 0x000fe400000e060b */
[----:B------:R-:W-:Y:S01]  /*11e0*/  IMAD.X R0, RZ, RZ, R0, P1 ;  /* 0x000000ffff007224 */ /* 0x000fe200008e0600 */
[----:B------:R-:W-:Y:S07]  /*11f0*/  BRA.U UP0, `(.L_x_11) ;  /* 0xfffffff500147547 */ /* 0x000fee000b83ffff */
[----:B------:R-:W-:Y:S05]  /*1200*/  EXIT ;  /* 0x000000000000794d */ /* 0x000fea0003800000 */
        .weak           $__internal_0_$__cuda_sm20_div_rn_f64_full
        .type           $__internal_0_$__cuda_sm20_div_rn_f64_full,@function
        .size           $__internal_0_$__cuda_sm20_div_rn_f64_full,(.L_x_77 - $__internal_0_$__cuda_sm20_div_rn_f64_full)
$__internal_0_$__cuda_sm20_div_rn_f64_full:
[----:B------:R-:W-:Y:S01]  /*1210*/  FSETP.GEU.AND P2, PT, |R23|, 1.469367938527859385e-39, PT ;  /* 0x001000001700780b */ /* 0x000fe20003f4e200 */
[----:B------:R-:W-:Y:S01]  /*1220*/  IMAD.MOV.U32 R16, RZ, RZ, R22 ;  /* 0x000000ffff107224 */ /* 0x000fe200078e0016 */
[C---:B------:R-:W-:Y:S01]  /*1230*/  FSETP.GEU.AND P0, PT, |R19|.reuse, 1.469367938527859385e-39, PT ;  /* 0x001000001300780b */ /* 0x040fe20003f0e200 */
[----:B------:R-:W-:Y:S01]  /*1240*/  IMAD.MOV.U32 R36, RZ, RZ, 0x1 ;  /* 0x00000001ff247424 */ /* 0x000fe200078e00ff */
[----:B------:R-:W-:Y:S01]  /*1250*/  LOP3.LUT R20, R19, 0x800fffff, RZ, 0xc0, !PT ;  /* 0x800fffff13147812 */ /* 0x000fe200078ec0ff */
[----:B------:R-:W-:Y:S01]  /*1260*/  BSSY.RECONVERGENT B1, `(.L_x_12) ;  /* 0x0000052000017945 */ /* 0x000fe20003800200 */
[----:B------:R-:W-:Y:S02]  /*1270*/  LOP3.LUT R12, R23, 0x7ff00000, RZ, 0xc0, !PT ;  /* 0x7ff00000170c7812 */ /* 0x000fe400078ec0ff */
[----:B------:R-:W-:Y:S01]  /*1280*/  LOP3.LUT R21, R20, 0x3ff00000, RZ, 0xfc, !PT ;  /* 0x3ff0000014157812 */ /* 0x000fe200078efcff */
[----:B------:R-:W-:Y:S01]  /*1290*/  IMAD.MOV.U32 R20, RZ, RZ, R18 ;  /* 0x000000ffff147224 */ /* 0x000fe200078e0012 */
[----:B------:R-:W-:Y:S01]  /*12a0*/  LOP3.LUT R31, R19, 0x7ff00000, RZ, 0xc0, !PT ;  /* 0x7ff00000131f7812 */ /* 0x000fe200078ec0ff */
[----:B------:R-:W-:-:S02]  /*12b0*/  IMAD.MOV.U32 R30, RZ, RZ, R12 ;  /* 0x000000ffff1e7224 */ /* 0x000fc400078e000c */
[----:B------:R-:W-:Y:S02]  /*12c0*/  @!P2 LOP3.LUT R13, R19, 0x7ff00000, RZ, 0xc0, !PT ;  /* 0x7ff00000130da812 */ /* 0x000fe400078ec0ff */
[----:B------:R-:W-:Y:S01]  /*12d0*/  @!P0 DMUL R20, R18, 8.98846567431157953865e+307 ;  /* 0x7fe0000012148828 */ /* 0x000fe20000000000 */
[C---:B------:R-:W-:Y:S02]  /*12e0*/  ISETP.GE.U32.AND P1, PT, R12.reuse, R31, PT ;  /* 0x0000001f0c00720c */ /* 0x040fe40003f26070 */
[----:B------:R-:W-:Y:S02]  /*12f0*/  @!P2 ISETP.GE.U32.AND P3, PT, R12, R13, PT ;  /* 0x0000000d0c00a20c */ /* 0x000fe40003f66070 */
[----:B------:R-:W-:Y:S01]  /*1300*/  MOV R13, 0x1ca00000 ;  /* 0x1ca00000000d7802 */ /* 0x000fe20000000f00 */
[----:B------:R-:W0:Y:S03]  /*1310*/  MUFU.RCP64H R37, R21 ;  /* 0x0000001500257308 */ /* 0x000e260000001800 */
[----:B------:R-:W-:-:S02]  /*1320*/  @!P2 SEL R15, R13, 0x63400000, !P3 ;  /* 0x634000000d0fa807 */ /* 0x000fc40005800000 */
[----:B------:R-:W-:Y:S02]  /*1330*/  SEL R17, R13, 0x63400000, !P1 ;  /* 0x634000000d117807 */ /* 0x000fe40004800000 */
[--C-:B------:R-:W-:Y:S02]  /*1340*/  @!P2 LOP3.LUT R14, R15, 0x80000000, R23.reuse, 0xf8, !PT ;  /* 0x800000000f0ea812 */ /* 0x100fe400078ef817 */
[----:B------:R-:W-:Y:S02]  /*1350*/  LOP3.LUT R17, R17, 0x800fffff, R23, 0xf8, !PT ;  /* 0x800fffff11117812 */ /* 0x000fe400078ef817 */
[----:B------:R-:W-:Y:S01]  /*1360*/  @!P2 LOP3.LUT R15, R14, 0x100000, RZ, 0xfc, !PT ;  /* 0x001000000e0fa812 */ /* 0x000fe200078efcff */
[----:B------:R-:W-:Y:S01]  /*1370*/  @!P2 IMAD.MOV.U32 R14, RZ, RZ, RZ ;  /* 0x000000ffff0ea224 */ /* 0x000fe200078e00ff */
[----:B------:R-:W-:-:S05]  /*1380*/  @!P0 LOP3.LUT R31, R21, 0x7ff00000, RZ, 0xc0, !PT ;  /* 0x7ff00000151f8812 */ /* 0x000fca00078ec0ff */
[----:B------:R-:W-:Y:S02]  /*1390*/  @!P2 DFMA R16, R16, 2, -R14 ;  /* 0x400000001010a82b */ /* 0x000fe4000000080e */
[----:B0-----:R-:W-:-:S08]  /*13a0*/  DFMA R14, R36, -R20, 1 ;  /* 0x3ff00000240e742b */ /* 0x001fd00000000814 */
[----:B------:R-:W-:Y:S01]  /*13b0*/  DFMA R14, R14, R14, R14 ;  /* 0x0000000e0e0e722b */ /* 0x000fe2000000000e */
[----:B------:R-:W-:-:S05]  /*13c0*/  @!P2 LOP3.LUT R30, R17, 0x7ff00000, RZ, 0xc0, !PT ;  /* 0x7ff00000111ea812 */ /* 0x000fca00078ec0ff */
[----:B------:R-:W-:Y:S02]  /*13d0*/  VIADD R33, R30, 0xffffffff ;  /* 0xffffffff1e217836 */ /* 0x000fe40000000000 */
[----:B------:R-:W-:-:S03]  /*13e0*/  DFMA R36, R36, R14, R36 ;  /* 0x0000000e2424722b */ /* 0x000fc60000000024 */
[----:B------:R-:W-:Y:S01]  /*13f0*/  ISETP.GT.U32.AND P0, PT, R33, 0x7feffffe, PT ;  /* 0x7feffffe2100780c */ /* 0x000fe20003f04070 */
[----:B------:R-:W-:-:S04]  /*1400*/  VIADD R33, R31, 0xffffffff ;  /* 0xffffffff1f217836 */ /* 0x000fc80000000000 */
[----:B------:R-:W-:Y:S01]  /*1410*/  DFMA R38, R36, -R20, 1 ;  /* 0x3ff000002426742b */ /* 0x000fe20000000814 */
[----:B------:R-:W-:-:S07]  /*1420*/  ISETP.GT.U32.OR P0, PT, R33, 0x7feffffe, P0 ;  /* 0x7feffffe2100780c */ /* 0x000fce0000704470 */
[----:B------:R-:W-:-:S08]  /*1430*/  DFMA R38, R36, R38, R36 ;  /* 0x000000262426722b */ /* 0x000fd00000000024 */
[----:B------:R-:W-:-:S08]  /*1440*/  DMUL R36, R38, R16 ;  /* 0x0000001026247228 */ /* 0x000fd00000000000 */
[----:B------:R-:W-:-:S08]  /*1450*/  DFMA R14, R36, -R20, R16 ;  /* 0x80000014240e722b */ /* 0x000fd00000000010 */
[----:B------:R-:W-:Y:S01]  /*1460*/  DFMA R14, R38, R14, R36 ;  /* 0x0000000e260e722b */ /* 0x000fe20000000024 */
[----:B------:R-:W-:Y:S10]  /*1470*/  @P0 BRA `(.L_x_13) ;  /* 0x00000000006c0947 */ /* 0x000ff40003800000 */
[----:B------:R-:W-:-:S04]  /*1480*/  LOP3.LUT R23, R19, 0x7ff00000, RZ, 0xc0, !PT ;  /* 0x7ff0000013177812 */ /* 0x000fc800078ec0ff */
[CC--:B------:R-:W-:Y:S02]  /*1490*/  VIADDMNMX R22, R12.reuse, -R23.reuse, 0xb9600000, !PT ;  /* 0xb96000000c167446 */ /* 0x0c0fe40007800917 */
[----:B------:R-:W-:Y:S02]  /*14a0*/  ISETP.GE.U32.AND P0, PT, R12, R23, PT ;  /* 0x000000170c00720c */ /* 0x000fe40003f06070 */
[----:B------:R-:W-:Y:S02]  /*14b0*/  VIMNMX R22, PT, PT, R22, 0x46a00000, PT ;  /* 0x46a0000016167848 */ /* 0x000fe40003fe0100 */
[----:B------:R-:W-:-:S05]  /*14c0*/  SEL R13, R13, 0x63400000, !P0 ;  /* 0x634000000d0d7807 */ /* 0x000fca0004000000 */
[----:B------:R-:W-:Y:S02]  /*14d0*/  IMAD.IADD R13, R22, 0x1, -R13 ;  /* 0x00000001160d7824 */ /* 0x000fe400078e0a0d */
[----:B------:R-:W-:-:S03]  /*14e0*/  IMAD.MOV.U32 R22, RZ, RZ, RZ ;  /* 0x000000ffff167224 */ /* 0x000fc600078e00ff */
[----:B------:R-:W-:-:S06]  /*14f0*/  IADD3 R23, PT, PT, R13, 0x7fe00000, RZ ;  /* 0x7fe000000d177810 */ /* 0x000fcc0007ffe0ff */
[----:B------:R-:W-:-:S10]  /*1500*/  DMUL R36, R14, R22 ;  /* 0x000000160e247228 */ /* 0x000fd40000000000 */
[----:B------:R-:W-:-:S13]  /*1510*/  FSETP.GTU.AND P0, PT, |R37|, 1.469367938527859385e-39, PT ;  /* 0x001000002500780b */ /* 0x000fda0003f0c200 */
[----:B------:R-:W-:Y:S05]  /*1520*/  @P0 BRA `(.L_x_14) ;  /* 0x0000000000940947 */ /* 0x000fea0003800000 */
[----:B------:R-:W-:Y:S01]  /*1530*/  DFMA R16, R14, -R20, R16 ;  /* 0x800000140e10722b */ /* 0x000fe20000000010 */
[----:B------:R-:W-:-:S09]  /*1540*/  IMAD.MOV.U32 R22, RZ, RZ, RZ ;  /* 0x000000ffff167224 */ /* 0x000fd200078e00ff */
[C---:B------:R-:W-:Y:S02]  /*1550*/  FSETP.NEU.AND P0, PT, R17.reuse, RZ, PT ;  /* 0x000000ff1100720b */ /* 0x040fe40003f0d000 */
[----:B------:R-:W-:-:S04]  /*1560*/  LOP3.LUT R18, R17, 0x80000000, R19, 0x48, !PT ;  /* 0x8000000011127812 */ /* 0x000fc800078e4813 */
[----:B------:R-:W-:-:S07]  /*1570*/  LOP3.LUT R23, R18, R23, RZ, 0xfc, !PT ;  /* 0x0000001712177212 */ /* 0x000fce00078efcff */
[----:B------:R-:W-:Y:S05]  /*1580*/  @!P0 BRA `(.L_x_14) ;  /* 0x00000000007c8947 */ /* 0x000fea0003800000 */
[----:B------:R-:W-:Y:S01]  /*1590*/  IMAD.MOV R17, RZ, RZ, -R13 ;  /* 0x000000ffff117224 */ /* 0x000fe200078e0a0d */
[----:B------:R-:W-:Y:S01]  /*15a0*/  IADD3 R13, PT, PT, -R13, -0x43300000, RZ ;  /* 0xbcd000000d0d7810 */ /* 0x000fe20007ffe1ff */
[----:B------:R-:W-:-:S06]  /*15b0*/  IMAD.MOV.U32 R16, RZ, RZ, RZ ;  /* 0x000000ffff107224 */ /* 0x000fcc00078e00ff */
[----:B------:R-:W-:Y:S02]  /*15c0*/  DFMA R16, R36, -R16, R14 ;  /* 0x800000102410722b */ /* 0x000fe4000000000e */
[----:B------:R-:W-:-:S08]  /*15d0*/  DMUL.RP R14, R14, R22 ;  /* 0x000000160e0e7228 */ /* 0x000fd00000008000 */
[----:B------:R-:W-:Y:S02]  /*15e0*/  FSETP.NEU.AND P0, PT, |R17|, R13, PT ;  /* 0x0000000d1100720b */ /* 0x000fe40003f0d200 */
[----:B------:R-:W-:Y:S02]  /*15f0*/  LOP3.LUT R13, R15, R18, RZ, 0x3c, !PT ;  /* 0x000000120f0d7212 */ /* 0x000fe400078e3cff */
[----:B------:R-:W-:Y:S02]  /*1600*/  FSEL R36, R14, R36, !P0 ;  /* 0x000000240e247208 */ /* 0x000fe40004000000 */
[----:B------:R-:W-:Y:S01]  /*1610*/  FSEL R37, R13, R37, !P0 ;  /* 0x000000250d257208 */ /* 0x000fe20004000000 */
[----:B------:R-:W-:Y:S06]  /*1620*/  BRA `(.L_x_14) ;  /* 0x0000000000547947 */ /* 0x000fec0003800000 */
.L_x_13:
[----:B------:R-:W-:-:S14]  /*1630*/  DSETP.NAN.AND P0, PT, R22, R22, PT ;  /* 0x000000161600722a */ /* 0x000fdc0003f08000 */
[----:B------:R-:W-:Y:S05]  /*1640*/  @P0 BRA `(.L_x_15) ;  /* 0x0000000000440947 */ /* 0x000fea0003800000 */
[----:B------:R-:W-:-:S14]  /*1650*/  DSETP.NAN.AND P0, PT, R18, R18, PT ;  /* 0x000000121200722a */ /* 0x000fdc0003f08000 */
[----:B------:R-:W-:Y:S05]  /*1660*/  @P0 BRA `(.L_x_16) ;  /* 0x0000000000300947 */ /* 0x000fea0003800000 */
[----:B------:R-:W-:Y:S01]  /*1670*/  ISETP.NE.AND P0, PT, R30, R31, PT ;  /* 0x0000001f1e00720c */ /* 0x000fe20003f05270 */
[----:B------:R-:W-:Y:S02]  /*1680*/  IMAD.MOV.U32 R36, RZ, RZ, 0x0 ;  /* 0x00000000ff247424 */ /* 0x000fe400078e00ff */
[----:B------:R-:W-:-:S10]  /*1690*/  IMAD.MOV.U32 R37, RZ, RZ, -0x80000 ;  /* 0xfff80000ff257424 */ /* 0x000fd400078e00ff */
[----:B------:R-:W-:Y:S05]  /*16a0*/  @!P0 BRA `(.L_x_14) ;  /* 0x0000000000348947 */ /* 0x000fea0003800000 */
[----:B------:R-:W-:Y:S02]  /*16b0*/  ISETP.NE.AND P0, PT, R30, 0x7ff00000, PT ;  /* 0x7ff000001e00780c */ /* 0x000fe40003f05270 */
[----:B------:R-:W-:Y:S02]  /*16c0*/  LOP3.LUT R37, R23, 0x80000000, R19, 0x48, !PT ;  /* 0x8000000017257812 */ /* 0x000fe400078e4813 */
[----:B------:R-:W-:-:S13]  /*16d0*/  ISETP.EQ.OR P0, PT, R31, RZ, !P0 ;  /* 0x000000ff1f00720c */ /* 0x000fda0004702670 */
[----:B------:R-:W-:Y:S01]  /*16e0*/  @P0 LOP3.LUT R12, R37, 0x7ff00000, RZ, 0xfc, !PT ;  /* 0x7ff00000250c0812 */ /* 0x000fe200078efcff */
[----:B------:R-:W-:Y:S01]  /*16f0*/  @!P0 IMAD.MOV.U32 R36, RZ, RZ, RZ ;  /* 0x000000ffff248224 */ /* 0x000fe200078e00ff */
[----:B------:R-:W-:-:S03]  /*1700*/  @P0 MOV R36, RZ ;  /* 0x000000ff00240202 */ /* 0x000fc60000000f00 */
[----:B------:R-:W-:Y:S01]  /*1710*/  @P0 IMAD.MOV.U32 R37, RZ, RZ, R12 ;  /* 0x000000ffff250224 */ /* 0x000fe200078e000c */
[----:B------:R-:W-:Y:S06]  /*1720*/  BRA `(.L_x_14) ;  /* 0x0000000000147947 */ /* 0x000fec0003800000 */
.L_x_16:
[----:B------:R-:W-:Y:S01]  /*1730*/  LOP3.LUT R37, R19, 0x80000, RZ, 0xfc, !PT ;  /* 0x0008000013257812 */ /* 0x000fe200078efcff */
[----:B------:R-:W-:Y:S01]  /*1740*/  IMAD.MOV.U32 R36, RZ, RZ, R18 ;  /* 0x000000ffff247224 */ /* 0x000fe200078e0012 */
[----:B------:R-:W-:Y:S06]  /*1750*/  BRA `(.L_x_14) ;  /* 0x0000000000087947 */ /* 0x000fec0003800000 */
.L_x_15:
[----:B------:R-:W-:Y:S01]  /*1760*/  LOP3.LUT R37, R23, 0x80000, RZ, 0xfc, !PT ;  /* 0x0008000017257812 */ /* 0x000fe200078efcff */
[----:B------:R-:W-:-:S07]  /*1770*/  IMAD.MOV.U32 R36, RZ, RZ, R22 ;  /* 0x000000ffff247224 */ /* 0x000fce00078e0016 */
.L_x_14:
[----:B------:R-:W-:Y:S05]  /*1780*/  BSYNC.RECONVERGENT B1 ;  /* 0x0000000000017941 */ /* 0x000fea0003800200 */
.L_x_12:
[----:B------:R-:W-:Y:S02]  /*1790*/  IMAD.MOV.U32 R12, RZ, RZ, R10 ;  /* 0x000000ffff0c7224 */ /* 0x000fe400078e000a */
[----:B------:R-:W-:-:S04]  /*17a0*/  IMAD.MOV.U32 R13, RZ, RZ, 0x0 ;  /* 0x00000000ff0d7424 */ /* 0x000fc800078e00ff */
[----:B------:R-:W-:Y:S05]  /*17b0*/  RET.REL.NODEC R12 `(_Z9ComputeUVPfS_S_S_S_ddiddd) ;  /* 0xffffffe80c107950 */ /* 0x000fea0003c3ffff */
.L_x_17:
[----:B------:R-:W-:-:S00]  /*17c0*/  BRA `(.L_x_17) ;  /* 0xfffffffc00fc7947 */ /* 0x000fc0000383ffff */
[----:B------:R-:W-:-:S00]  /*17d0*/  NOP ;  /* 0x0000000000007918 */ /* 0x000fc00000000000 */
        /* <DEDUP_REMOVED lines=10> */
.L_x_77:


//--------------------- .text._Z8ComputePPfS_S_iddd --------------------------
	.section	.text._Z8ComputePPfS_S_iddd,"ax",@progbits
	.align	128
        .global         _Z8ComputePPfS_S_iddd
        .type           _Z8ComputePPfS_S_iddd,@function
        .size           _Z8ComputePPfS_S_iddd,(.L_x_78 - _Z8ComputePPfS_S_iddd)
        .other          _Z8ComputePPfS_S_iddd,@"STO_CUDA_ENTRY STV_DEFAULT"
_Z8ComputePPfS_S_iddd:
.text._Z8ComputePPfS_S_iddd:
[----:B------:R-:W-:Y:S01]  /*0000*/  LDC R1, c[0x0][0x37c] ;  /* 0x0000df00ff017b82 */ /* 0x000fe20000000800 */
[----:B------:R-:W0:Y:S02]  /*0010*/  LDCU UR5, c[0x0][0x398] ;  /* 0x00007300ff0577ac */ /* 0x000e240008000800 */
[----:B0-----:R-:W-:-:S06]  /*0020*/  UISETP.GE.AND UP0, UPT, UR5, 0x3, UPT ;  /* 0x000000030500788c */ /* 0x001fcc000bf06270 */
[----:B------:R-:W-:-:S13]  /*0030*/  PLOP3.LUT P0, PT, PT, PT, UP0, 0x80, 0x8 ;  /* 0x000000000008781c */ /* 0x000fda0003f0f008 */
[----:B------:R-:W-:Y:S05]  /*0040*/  @!P0 EXIT ;  /* 0x000000000000894d */ /* 0x000fea0003800000 */
[----:B------:R-:W0:Y:S01]  /*0050*/  LDC.64 R2, c[0x0][0x3a8] ;  /* 0x0000ea00ff027b82 */ /* 0x000e220000000a00 */
[----:B------:R-:W1:Y:S01]  /*0060*/  S2R R0, SR_TID.X ;  /* 0x0000000000007919 */ /* 0x000e620000002100 */
[----:B------:R-:W-:Y:S01]  /*0070*/  UIADD3 UR4, UPT, UPT, UR5, -0x3, URZ ;  /* 0xfffffffd05047890 */ /* 0x000fe2000fffe0ff */
[----:B------:R-:W2:Y:S05]  /*0080*/  LDCU.64 UR16, c[0x0][0x358] ;  /* 0x00006b00ff1077ac */ /* 0x000eaa0008000a00 */
[----:B------:R-:W3:Y:S01]  /*0090*/  LDC.64 R4, c[0x0][0x3a0] ;  /* 0x0000e800ff047b82 */ /* 0x000ee20000000a00 */
[----:B------:R-:W-:-:S03]  /*00a0*/  UISETP.GE.U32.AND UP0, UPT, UR4, 0x3, UPT ;  /* 0x000000030400788c */ /* 0x000fc6000bf06070 */
[----:B------:R-:W-:Y:S01]  /*00b0*/  UMOV UR4, 0x1 ;  /* 0x0000000100047882 */ /* 0x000fe20000000000 */
[----:B0-----:R-:W-:Y:S02]  /*00c0*/  DMUL R2, R2, R2 ;  /* 0x0000000202027228 */ /* 0x001fe40000000000 */
[----:B---3--:R-:W-:-:S08]  /*00d0*/  DMUL R4, R4, R4 ;  /* 0x0000000404047228 */ /* 0x008fd00000000000 */
[----:B------:R-:W-:Y:S02]  /*00e0*/  R2UR UR12, R2 ;  /* 0x00000000020c72ca */ /* 0x000fe400000e0000 */
[----:B------:R-:W-:Y:S01]  /*00f0*/  R2UR UR13, R3 ;  /* 0x00000000030d72ca */ /* 0x000fe200000e0000 */
[----:B------:R-:W-:-:S04]  /*0100*/  IMAD.U32 R3, RZ, RZ, UR5 ;  /* 0x00000005ff037e24 */ /* 0x000fc8000f8e00ff */
[----:B-1----:R-:W-:Y:S01]  /*0110*/  IMAD R2, R0, UR5, R3 ;  /* 0x0000000500027c24 */ /* 0x002fe2000f8e0203 */
[----:B------:R-:W-:Y:S02]  /*0120*/  R2UR UR14, R4 ;  /* 0x00000000040e72ca */ /* 0x000fe400000e0000 */
[----:B------:R-:W-:Y:S01]  /*0130*/  R2UR UR15, R5 ;  /* 0x00000000050f72ca */ /* 0x000fe200000e0000 */
[----:B------:R-:W-:Y:S01]  /*0140*/  VIADD R3, R2, UR5 ;  /* 0x0000000502037c36 */ /* 0x000fe20008000000 */
[----:B------:R-:W-:Y:S01]  /*0150*/  IADD3 R4, PT, PT, RZ, -UR5, RZ ;  /* 0x80000005ff047c10 */ /* 0x000fe2000fffe0ff */
[----:B------:R-:W-:Y:S02]  /*0160*/  IMAD.U32 R8, RZ, RZ, UR12 ;  /* 0x0000000cff087e24 */ /* 0x000fe4000f8e00ff */
[----:B------:R-:W-:Y:S02]  /*0170*/  IMAD.U32 R9, RZ, RZ, UR13 ;  /* 0x0000000dff097e24 */ /* 0x000fe4000f8e00ff */
[----:B------:R-:W-:-:S06]  /*0180*/  IMAD R4, R4, 0x2, R3 ;  /* 0x0000000204047824 */ /* 0x000fcc00078e0203 */
[----:B------:R-:W-:-:S08]  /*0190*/  DADD R8, R8, UR14 ;  /* 0x0000000e08087e29 */ /* 0x000fd00008000000 */
[----:B------:R-:W-:Y:S01]  /*01a0*/  DADD R8, R8, R8 ;  /* 0x0000000008087229 */ /* 0x000fe20000000008 */
[----:B--2---:R-:W-:Y:S10]  /*01b0*/  BRA.U !UP0, `(.L_x_18) ;  /* 0x0000000d08447547 */ /* 0x004ff4000b800000 */
[----:B------:R-:W0:Y:S01]  /*01c0*/  LDC.64 R6, c[0x0][0x388] ;  /* 0x0000e200ff067b82 */ /* 0x000e220000000a00 */
[----:B------:R-:W1:Y:S01]  /*01d0*/  LDCU.64 UR10, c[0x0][0x390] ;  /* 0x00007200ff0a77ac */ /* 0x000e620008000a00 */
[----:B------:R-:W-:Y:S01]  /*01e0*/  VIADD R5, R2, 0x1 ;  /* 0x0000000102057836 */ /* 0x000fe20000000000 */
[----:B------:R-:W-:Y:S01]  /*01f0*/  MOV R32, R3 ;  /* 0x0000000300207202 */ /* 0x000fe20000000f00 */
[----:B------:R-:W2:Y:S01]  /*0200*/  LDCU.64 UR8, c[0x0][0x380] ;  /* 0x00007000ff0877ac */ /* 0x000ea20008000a00 */
[----:B------:R-:W-:Y:S01]  /*0210*/  UIADD3 UR4, UPT, UPT, UR5, -0x2, URZ ;  /* 0xfffffffe05047890 */ /* 0x000fe2000fffe0ff */
[----:B------:R-:W3:Y:S03]  /*0220*/  LDCU.64 UR6, c[0x0][0x388] ;  /* 0x00007100ff0677ac */ /* 0x000ee60008000a00 */
[----:B------:R-:W-:Y:S01]  /*0230*/  ULOP3.LUT UR4, UR4, 0xfffffffc, URZ, 0xc0, !UPT ;  /* 0xfffffffc04047892 */ /* 0x000fe2000f8ec0ff */
[----:B------:R-:W4:Y:S01]  /*0240*/  LDCU.128 UR20, c[0x0][0x3a0] ;  /* 0x00007400ff1477ac */ /* 0x000f220008000c00 */
[----:B-1----:R-:W-:-:S02]  /*0250*/  UIADD3 UR10, UP0, UPT, UR10, 0xc, URZ ;  /* 0x0000000c0a0a7890 */ /* 0x002fc4000ff1e0ff */
[----:B--2---:R-:W-:Y:S02]  /*0260*/  UIADD3 UR8, UP1, UPT, UR8, 0xc, URZ ;  /* 0x0000000c08087890 */ /* 0x004fe4000ff3e0ff */
[----:B------:R-:W-:Y:S02]  /*0270*/  UIADD3 UR5, UPT, UPT, -UR4, URZ, URZ ;  /* 0x000000ff04057290 */ /* 0x000fe4000fffe1ff */
[----:B------:R-:W-:Y:S02]  /*0280*/  UIADD3.X UR11, UPT, UPT, URZ, UR11, URZ, UP0, !UPT ;  /* 0x0000000bff0b7290 */ /* 0x000fe400087fe4ff */
[----:B------:R-:W-:Y:S01]  /*0290*/  UIADD3.X UR9, UPT, UPT, URZ, UR9, URZ, UP1, !UPT ;  /* 0x00000009ff097290 */ /* 0x000fe20008ffe4ff */
[----:B---34-:R-:W-:-:S11]  /*02a0*/  UMOV UR4, URZ ;  /* 0x000000ff00047c82 */ /* 0x018fd60008000000 */
.L_x_27:
[----:B------:R-:W-:Y:S01]  /*02b0*/  IMAD.U32 R10, RZ, RZ, UR10 ;  /* 0x0000000aff0a7e24 */ /* 0x000fe2000f8e00ff */
[----:B------:R-:W-:Y:S01]  /*02c0*/  IADD3 R23, PT, PT, R32, 0x1, RZ ;  /* 0x0000000120177810 */ /* 0x000fe20007ffe0ff */
[----:B-1----:R-:W-:Y:S02]  /*02d0*/  IMAD.U32 R11, RZ, RZ, UR11 ;  /* 0x0000000bff0b7e24 */ /* 0x002fe4000f8e00ff */
[----:B------:R-:W-:Y:S02]  /*02e0*/  VIADD R16, R2, 0x1 ;  /* 0x0000000102107836 */ /* 0x000fe40000000000 */
[----:B------:R-:W-:Y:S02]  /*02f0*/  VIADD R26, R4, 0x1 ;  /* 0x00000001041a7836 */ /* 0x000fe40000000000 */
[----:B------:R-:W-:Y:S02]  /*0300*/  IMAD.MOV.U32 R27, RZ, RZ, 0x4 ;  /* 0x00000004ff1b7424 */ /* 0x000fe400078e00ff */
[----:B------:R-:W-:-:S04]  /*0310*/  IMAD.WIDE.U32 R10, R16, 0x4, R10 ;  /* 0x00000004100a7825 */ /* 0x000fc800078e000a */
[--C-:B0-----:R-:W-:Y:S01]  /*0320*/  IMAD.WIDE.U32 R22, R23, 0x4, R6.reuse ;  /* 0x0000000417167825 */ /* 0x101fe200078e0006 */
[----:B------:R-:W2:Y:S03]  /*0330*/  LDG.E R29, desc[UR16][R10.64+-0xc] ;  /* 0xfffff4100a1d7981 */ /* 0x000ea6000c1e1900 */
[----:B------:R-:W-:Y:S02]  /*0340*/  IMAD.WIDE.U32 R26, R26, R27, UR6 ;  /* 0x000000061a1a7e25 */ /* 0x000fe4000f8e001b */
[----:B------:R-:W3:Y:S02]  /*0350*/  LDG.E R22, desc[UR16][R22.64] ;  /* 0x0000001016167981 */ /* 0x000ee4000c1e1900 */
[----:B------:R-:W-:Y:S02]  /*0360*/  IMAD.MOV.U32 R15, RZ, RZ, 0x4 ;  /* 0x00000004ff0f7424 */ /* 0x000fe400078e00ff */
[----:B------:R-:W3:Y:S01]  /*0370*/  LDG.E R27, desc[UR16][R26.64] ;  /* 0x000000101a1b7981 */ /* 0x000ee2000c1e1900 */
[----:B------:R-:W-:-:S04]  /*0380*/  IMAD.WIDE R12, R5, 0x4, R6 ;  /* 0x00000004050c7825 */ /* 0x000fc800078e0206 */
[----:B------:R-:W-:Y:S01]  /*0390*/  IMAD.WIDE.U32 R14, R16, R15, UR6 ;  /* 0x00000006100e7e25 */ /* 0x000fe2000f8e000f */
[----:B------:R-:W4:Y:S04]  /*03a0*/  LDG.E R17, desc[UR16][R12.64+-0x4] ;  /* 0xfffffc100c117981 */ /* 0x000f28000c1e1900 */
[----:B------:R-:W4:Y:S01]  /*03b0*/  LDG.E R0, desc[UR16][R14.64+0x4] ;  /* 0x000004100e007981 */ /* 0x000f22000c1e1900 */
[----:B------:R-:W0:Y:S01]  /*03c0*/  MUFU.RCP64H R21, R9 ;  /* 0x0000000900157308 */ /* 0x000e220000001800 */
[----:B------:R-:W-:-:S06]  /*03d0*/  HFMA2 R20, -RZ, RZ, 0, 5.9604644775390625e-08 ;  /* 0x00000001ff147431 */ /* 0x000fcc00000001ff */
[----:B0-----:R-:W-:Y:S01]  /*03e0*/  DFMA R18, -R8, R20, 1 ;  /* 0x3ff000000812742b */ /* 0x001fe20000000114 */
[----:B------:R-:W-:Y:S01]  /*03f0*/  BSSY.RECONVERGENT B0, `(.L_x_19) ;  /* 0x000001f000007945 */ /* 0x000fe20003800200 */
[----:B--2---:R-:W0:Y:S01]  /*0400*/  F2F.F64.F32 R24, R29 ;  /* 0x0000001d00187310 */ /* 0x004e220000201800 */
[----:B---3--:R-:W-:-:S07]  /*0410*/  FADD R28, R22, R27 ;  /* 0x0000001b161c7221 */ /* 0x008fce0000000000 */
[----:B------:R-:W1:Y:S01]  /*0420*/  F2F.F64.F32 R22, R28 ;  /* 0x0000001c00167310 */ /* 0x000e620000201800 */
[----:B------:R-:W-:Y:S02]  /*0430*/  DFMA R26, R18, R18, R18 ;  /* 0x00000012121a722b */ /* 0x000fe40000000012 */
[----:B0-----:R-:W-:Y:S01]  /*0440*/  DMUL R24, R24, UR20 ;  /* 0x0000001418187c28 */ /* 0x001fe20008000000 */
[----:B----4-:R-:W-:-:S04]  /*0450*/  FADD R0, R0, R17 ;  /* 0x0000001100007221 */ /* 0x010fc80000000000 */
[----:B------:R-:W0:Y:S01]  /*0460*/  F2F.F64.F32 R18, R0 ;  /* 0x0000000000127310 */ /* 0x000e220000201800 */
[----:B------:R-:W-:Y:S02]  /*0470*/  DFMA R20, R20, R26, R20 ;  /* 0x0000001a1414722b */ /* 0x000fe40000000014 */
[----:B------:R-:W-:Y:S02]  /*0480*/  DMUL R24, R24, UR20 ;  /* 0x0000001418187c28 */ /* 0x000fe40008000000 */
[----:B-1----:R-:W-:-:S04]  /*0490*/  DMUL R22, R22, UR14 ;  /* 0x0000000e16167c28 */ /* 0x002fc80008000000 */
[----:B------:R-:W-:Y:S02]  /*04a0*/  DFMA R26, -R8, R20, 1 ;  /* 0x3ff00000081a742b */ /* 0x000fe40000000114 */
[----:B------:R-:W-:Y:S02]  /*04b0*/  DMUL R24, R24, UR22 ;  /* 0x0000001618187c28 */ /* 0x000fe40008000000 */
[----:B0-----:R-:W-:-:S04]  /*04c0*/  DFMA R18, R18, UR12, R22 ;  /* 0x0000000c12127c2b */ /* 0x001fc80008000016 */
[----:B------:R-:W-:-:S04]  /*04d0*/  DFMA R26, R20, R26, R20 ;  /* 0x0000001a141a722b */ /* 0x000fc80000000014 */
[----:B------:R-:W-:-:S08]  /*04e0*/  DFMA R24, -R24, UR22, R18 ;  /* 0x0000001618187c2b */ /* 0x000fd00008000112 */
[----:B------:R-:W-:-:S08]  /*04f0*/  DMUL R22, R24, R26 ;  /* 0x0000001a18167228 */ /* 0x000fd00000000000 */
[----:B------:R-:W-:-:S08]  /*0500*/  DFMA R18, -R8, R22, R24 ;  /* 0x000000160812722b */ /* 0x000fd00000000118 */
[----:B------:R-:W-:Y:S01]  /*0510*/  DFMA R22, R26, R18, R22 ;  /* 0x000000121a16722b */ /* 0x000fe20000000016 */
[----:B------:R-:W-:-:S09]  /*0520*/  FSETP.GEU.AND P1, PT, |R25|, 6.5827683646048100446e-37, PT ;  /* 0x036000001900780b */ /* 0x000fd20003f2e200 */
[----:B------:R-:W-:-:S05]  /*0530*/  FFMA R0, RZ, R9, R23 ;  /* 0x00000009ff007223 */ /* 0x000fca0000000017 */
[----:B------:R-:W-:-:S13]  /*0540*/  FSETP.GT.AND P0, PT, |R0|, 1.469367938527859385e-39, PT ;  /* 0x001000000000780b */ /* 0x000fda0003f04200 */
[----:B------:R-:W-:Y:S05]  /*0550*/  @P0 BRA P1, `(.L_x_20) ;  /* 0x0000000000200947 */ /* 0x000fea0000800000 */
[----:B------:R-:W-:Y:S01]  /*0560*/  IMAD.MOV.U32 R22, RZ, RZ, R24 ;  /* 0x000000ffff167224 */ /* 0x000fe200078e0018 */
[----:B------:R-:W-:Y:S01]  /*0570*/  MOV R27, R9 ;  /* 0x00000009001b7202 */ /* 0x000fe20000000f00 */
[----:B------:R-:W-:Y:S01]  /*0580*/  IMAD.MOV.U32 R23, RZ, RZ, R25 ;  /* 0x000000ffff177224 */ /* 0x000fe200078e0019 */
[----:B------:R-:W-:Y:S01]  /*0590*/  MOV R0, 0x5c0 ;  /* 0x000005c000007802 */ /* 0x000fe20000000f00 */
[----:B------:R-:W-:-:S07]  /*05a0*/  IMAD.MOV.U32 R26, RZ, RZ, R8 ;  /* 0x000000ffff1a7224 */ /* 0x000fce00078e0008 */
[----:B------:R-:W-:Y:S05]  /*05b0*/  CALL.REL.NOINC `($__internal_1_$__cuda_sm20_div_rn_f64_full) ;  /* 0x0000001400147944 */ /* 0x000fea0003c00000 */
[----:B------:R-:W-:Y:S02]  /*05c0*/  IMAD.MOV.U32 R22, RZ, RZ, R38 ;  /* 0x000000ffff167224 */ /* 0x000fe400078e0026 */
[----:B------:R-:W-:-:S07]  /*05d0*/  IMAD.MOV.U32 R23, RZ, RZ, R39 ;  /* 0x000000ffff177224 */ /* 0x000fce00078e0027 */
.L_x_20:
[----:B------:R-:W-:Y:S05]  /*05e0*/  BSYNC.RECONVERGENT B0 ;  /* 0x0000000000007941 */ /* 0x000fea0003800200 */
.L_x_19:
[----:B------:R-:W0:Y:S01]  /*05f0*/  F2F.F32.F64 R25, R22 ;  /* 0x0000001600197310 */ /* 0x000e220000301000 */
[----:B------:R-:W-:Y:S01]  /*0600*/  MOV R19, UR9 ;  /* 0x0000000900137c02 */ /* 0x000fe20008000f00 */
[----:B------:R-:W-:Y:S02]  /*0610*/  IMAD.U32 R18, RZ, RZ, UR8 ;  /* 0x00000008ff127e24 */ /* 0x000fe4000f8e00ff */
[----:B------:R-:W-:Y:S02]  /*0620*/  IMAD.MOV.U32 R0, RZ, RZ, 0x4 ;  /* 0x00000004ff007424 */ /* 0x000fe400078e00ff */
[----:B------:R-:W-:-:S04]  /*0630*/  IMAD.WIDE.U32 R16, R16, 0x4, R18 ;  /* 0x0000000410107825 */ /* 0x000fc800078e0012 */
[----:B------:R-:W-:Y:S02]  /*0640*/  IMAD.MOV.U32 R21, RZ, RZ, 0x4 ;  /* 0x00000004ff157424 */ /* 0x000fe400078e00ff */
[----:B------:R-:W-:Y:S01]  /*0650*/  IMAD.WIDE.U32 R18, R3, R0, UR6 ;  /* 0x0000000603127e25 */ /* 0x000fe2000f8e0000 */
[----:B0-----:R0:W-:Y:S03]  /*0660*/  STG.E desc[UR16][R16.64+-0xc], R25 ;  /* 0xfffff41910007986 */ /* 0x0011e6000c101910 */
[----:B------:R-:W-:Y:S01]  /*0670*/  IMAD.WIDE.U32 R20, R4, R21, UR6 ;  /* 0x0000000604147e25 */ /* 0x000fe2000f8e0015 */
[----:B------:R-:W2:Y:S04]  /*0680*/  LDG.E R28, desc[UR16][R10.64+-0x8] ;  /* 0xfffff8100a1c7981 */ /* 0x000ea8000c1e1900 */
[----:B------:R-:W3:Y:S04]  /*0690*/  LDG.E R24, desc[UR16][R18.64+0x8] ;  /* 0x0000081012187981 */ /* 0x000ee8000c1e1900 */
[----:B------:R-:W3:Y:S04]  /*06a0*/  LDG.E R23, desc[UR16][R20.64+0x8] ;  /* 0x0000081014177981 */ /* 0x000ee8000c1e1900 */
[----:B------:R-:W4:Y:S04]  /*06b0*/  LDG.E R13, desc[UR16][R12.64] ;  /* 0x000000100c0d7981 */ /* 0x000f28000c1e1900 */
[----:B------:R-:W4:Y:S01]  /*06c0*/  LDG.E R0, desc[UR16][R14.64+0x8] ;  /* 0x000008100e007981 */ /* 0x000f22000c1e1900 */
[----:B------:R-:W1:Y:S01]  /*06d0*/  MUFU.RCP64H R27, R9 ;  /* 0x00000009001b7308 */ /* 0x000e620000001800 */
[----:B------:R-:W-:Y:S01]  /*06e0*/  IMAD.MOV.U32 R26, RZ, RZ, 0x1 ;  /* 0x00000001ff1a7424 */ /* 0x000fe200078e00ff */
[----:B------:R-:W-:Y:S06]  /*06f0*/  BSSY.RECONVERGENT B0, `(.L_x_21) ;  /* 0x000001e000007945 */ /* 0x000fec0003800200 */
[----:B--2---:R-:W2:Y:S01]  /*0700*/  F2F.F64.F32 R28, R28 ;  /* 0x0000001c001c7310 */ /* 0x004ea20000201800 */
[----:B---3--:R-:W-:Y:S01]  /*0710*/  FADD R33, R24, R23 ;  /* 0x0000001718217221 */ /* 0x008fe20000000000 */
[----:B-1----:R-:W-:-:S06]  /*0720*/  DFMA R22, -R8, R26, 1 ;  /* 0x3ff000000816742b */ /* 0x002fcc000000011a */
[----:B0-----:R-:W0:Y:S01]  /*0730*/  F2F.F64.F32 R24, R33 ;  /* 0x0000002100187310 */ /* 0x001e220000201800 */
[----:B----4-:R-:W-:Y:S01]  /*0740*/  FADD R0, R0, R13 ;  /* 0x0000000d00007221 */ /* 0x010fe20000000000 */
[----:B------:R-:W-:Y:S02]  /*0750*/  DFMA R30, R22, R22, R22 ;  /* 0x00000016161e722b */ /* 0x000fe40000000016 */
[----:B--2---:R-:W-:-:S04]  /*0760*/  DMUL R12, R28, UR20 ;  /* 0x000000141c0c7c28 */ /* 0x004fc80008000000 */
[----:B------:R-:W1:Y:S02]  /*0770*/  F2F.F64.F32 R22, R0 ;  /* 0x0000000000167310 */ /* 0x000e640000201800 */
[----:B------:R-:W-:Y:S02]  /*0780*/  DFMA R26, R26, R30, R26 ;  /* 0x0000001e1a1a722b */ /* 0x000fe4000000001a */
[----:B0-----:R-:W-:Y:S02]  /*0790*/  DMUL R24, R24, UR14 ;  /* 0x0000000e18187c28 */ /* 0x001fe40008000000 */
[----:B------:R-:W-:-:S04]  /*07a0*/  DMUL R28, R12, UR20 ;  /* 0x000000140c1c7c28 */ /* 0x000fc80008000000 */
[----:B------:R-:W-:Y:S02]  /*07b0*/  DFMA R12, -R8, R26, 1 ;  /* 0x3ff00000080c742b */ /* 0x000fe4000000011a */
[----:B-1----:R-:W-:Y:S02]  /*07c0*/  DFMA R22, R22, UR12, R24 ;  /* 0x0000000c16167c2b */ /* 0x002fe40008000018 */
[----:B------:R-:W-:-:S04]  /*07d0*/  DMUL R28, R28, UR22 ;  /* 0x000000161c1c7c28 */ /* 0x000fc80008000000 */
[----:B------:R-:W-:-:S04]  /*07e0*/  DFMA R26, R26, R12, R26 ;  /* 0x0000000c1a1a722b */ /* 0x000fc8000000001a */
[----:B------:R-:W-:-:S08]  /*07f0*/  DFMA R22, -R28, UR22, R22 ;  /* 0x000000161c167c2b */ /* 0x000fd00008000116 */
[----:B------:R-:W-:Y:S02]  /*0800*/  DMUL R12, R26, R22 ;  /* 0x000000161a0c7228 */ /* 0x000fe40000000000 */
[----:B------:R-:W-:-:S06]  /*0810*/  FSETP.GEU.AND P1, PT, |R23|, 6.5827683646048100446e-37, PT ;  /* 0x036000001700780b */ /* 0x000fcc0003f2e200 */
[----:B------:R-:W-:-:S08]  /*0820*/  DFMA R24, -R8, R12, R22 ;  /* 0x0000000c0818722b */ /* 0x000fd00000000116 */
[----:B------:R-:W-:-:S10]  /*0830*/  DFMA R12, R26, R24, R12 ;  /* 0x000000181a0c722b */ /* 0x000fd4000000000c */
[----:B------:R-:W-:-:S05]  /*0840*/  FFMA R0, RZ, R9, R13 ;  /* 0x00000009ff007223 */ /* 0x000fca000000000d */
[----:B------:R-:W-:-:S13]  /*0850*/  FSETP.GT.AND P0, PT, |R0|, 1.469367938527859385e-39, PT ;  /* 0x001000000000780b */ /* 0x000fda0003f04200 */
[----:B------:R-:W-:Y:S05]  /*0860*/  @P0 BRA P1, `(.L_x_22) ;  /* 0x0000000000180947 */ /* 0x000fea0000800000 */
[----:B------:R-:W-:Y:S01]  /*0870*/  MOV R26, R8 ;  /* 0x00000008001a7202 */ /* 0x000fe20000000f00 */
[----:B------:R-:W-:Y:S01]  /*0880*/  IMAD.MOV.U32 R27, RZ, RZ, R9 ;  /* 0x000000ffff1b7224 */ /* 0x000fe200078e0009 */
[----:B------:R-:W-:-:S07]  /*0890*/  MOV R0, 0x8b0 ;  /* 0x000008b000007802 */ /* 0x000fce0000000f00 */
[----:B------:R-:W-:Y:S05]  /*08a0*/  CALL.REL.NOINC `($__internal_1_$__cuda_sm20_div_rn_f64_full) ;  /* 0x0000001000587944 */ /* 0x000fea0003c00000 */
[----:B------:R-:W-:Y:S02]  /*08b0*/  IMAD.MOV.U32 R12, RZ, RZ, R38 ;  /* 0x000000ffff0c7224 */ /* 0x000fe400078e0026 */
[----:B------:R-:W-:-:S07]  /*08c0*/  IMAD.MOV.U32 R13, RZ, RZ, R39 ;  /* 0x000000ffff0d7224 */ /* 0x000fce00078e0027 */
.L_x_22:
[----:B------:R-:W-:Y:S05]  /*08d0*/  BSYNC.RECONVERGENT B0 ;  /* 0x0000000000007941 */ /* 0x000fea0003800200 */
.L_x_21:
[----:B------:R-:W0:Y:S02]  /*08e0*/  F2F.F32.F64 R23, R12 ;  /* 0x0000000c00177310 */ /* 0x000e240000301000 */
[----:B0-----:R0:W-:Y:S04]  /*08f0*/  STG.E desc[UR16][R16.64+-0x8], R23 ;  /* 0xfffff81710007986 */ /* 0x0011e8000c101910 */
[----:B------:R-:W2:Y:S04]  /*0900*/  LDG.E R30, desc[UR16][R10.64+-0x4] ;  /* 0xfffffc100a1e7981 */ /* 0x000ea8000c1e1900 */
[----:B------:R-:W3:Y:S04]  /*0910*/  LDG.E R22, desc[UR16][R18.64+0xc] ;  /* 0x00000c1012167981 */ /* 0x000ee8000c1e1900 */
[----:B------:R-:W3:Y:S04]  /*0920*/  LDG.E R31, desc[UR16][R20.64+0xc] ;  /* 0x00000c10141f7981 */ /* 0x000ee8000c1e1900 */
[----:B------:R-:W4:Y:S04]  /*0930*/  LDG.E R0, desc[UR16][R14.64+0xc] ;  /* 0x00000c100e007981 */ /* 0x000f28000c1e1900 */
[----:B------:R-:W4:Y:S01]  /*0940*/  LDG.E R29, desc[UR16][R14.64+0x4] ;  /* 0x000004100e1d7981 */ /* 0x000f22000c1e1900 */
[----:B------:R-:W1:Y:S01]  /*0950*/  MUFU.RCP64H R25, R9 ;  /* 0x0000000900197308 */ /* 0x000e620000001800 */
[----:B------:R-:W-:Y:S01]  /*0960*/  MOV R24, 0x1 ;  /* 0x0000000100187802 */ /* 0x000fe20000000f00 */
[----:B------:R-:W-:Y:S05]  /*0970*/  BSSY.RECONVERGENT B0, `(.L_x_23) ;  /* 0x000001e000007945 */ /* 0x000fea0003800200 */
[----:B-1----:R-:W-:Y:S01]  /*0980*/  DFMA R12, -R8, R24, 1 ;  /* 0x3ff00000080c742b */ /* 0x002fe20000000118 */
[----:B--2---:R-:W1:Y:S01]  /*0990*/  F2F.F64.F32 R26, R30 ;  /* 0x0000001e001a7310 */ /* 0x004e620000201800 */
[----:B---3--:R-:W-:-:S07]  /*09a0*/  FADD R31, R22, R31 ;  /* 0x0000001f161f7221 */ /* 0x008fce0000000000 */
[----:B0-----:R-:W0:Y:S01]  /*09b0*/  F2F.F64.F32 R22, R31 ;  /* 0x0000001f00167310 */ /* 0x001e220000201800 */
[----:B-1----:R-:W-:Y:S01]  /*09c0*/  DMUL R26, R26, UR20 ;  /* 0x000000141a1a7c28 */ /* 0x002fe20008000000 */
[----:B----4-:R-:W-:Y:S01]  /*09d0*/  FADD R0, R0, R29 ;  /* 0x0000001d00007221 */ /* 0x010fe20000000000 */
[----:B------:R-:W-:-:S05]  /*09e0*/  DFMA R28, R12, R12, R12 ;  /* 0x0000000c0c1c722b */ /* 0x000fca000000000c */
[----:B------:R-:W1:Y:S01]  /*09f0*/  F2F.F64.F32 R12, R0 ;  /* 0x00000000000c7310 */ /* 0x000e620000201800 */
[----:B------:R-:W-:Y:S02]  /*0a00*/  DMUL R26, R26, UR20 ;  /* 0x000000141a1a7c28 */ /* 0x000fe40008000000 */
[----:B------:R-:W-:Y:S02]  /*0a10*/  DFMA R24, R24, R28, R24 ;  /* 0x0000001c1818722b */ /* 0x000fe40000000018 */
[----:B0-----:R-:W-:-:S04]  /*0a20*/  DMUL R28, R22, UR14 ;  /* 0x0000000e161c7c28 */ /* 0x001fc80008000000 */
[----:B------:R-:W-:Y:S02]  /*0a30*/  DMUL R26, R26, UR22 ;  /* 0x000000161a1a7c28 */ /* 0x000fe40008000000 */
[----:B------:R-:W-:Y:S02]  /*0a40*/  DFMA R22, -R8, R24, 1 ;  /* 0x3ff000000816742b */ /* 0x000fe40000000118 */
[----:B-1----:R-:W-:-:S06]  /*0a50*/  DFMA R12, R12, UR12, R28 ;  /* 0x0000000c0c0c7c2b */ /* 0x002fcc000800001c */
[----:B------:R-:W-:Y:S02]  /*0a60*/  DFMA R28, R24, R22, R24 ;  /* 0x00000016181c722b */ /* 0x000fe40000000018 */
        /* <DEDUP_REMOVED lines=11> */
[----:B------:R-:W-:Y:S05]  /*0b20*/  CALL.REL.NOINC `($__internal_1_$__cuda_sm20_div_rn_f64_full) ;  /* 0x0000000c00b87944 */ /* 0x000fea0003c00000 */
[----:B------:R-:W-:Y:S01]  /*0b30*/  IMAD.MOV.U32 R12, RZ, RZ, R38 ;  /* 0x000000ffff0c7224 */ /* 0x000fe200078e0026 */
[----:B------:R-:W-:-:S07]  /*0b40*/  MOV R13, R39 ;  /* 0x00000027000d7202 */ /* 0x000fce0000000f00 */
.L_x_24:
[----:B------:R-:W-:Y:S05]  /*0b50*/  BSYNC.RECONVERGENT B0 ;  /* 0x0000000000007941 */ /* 0x000fea0003800200 */
.L_x_23:
[----:B------:R-:W0:Y:S02]  /*0b60*/  F2F.F32.F64 R13, R12 ;  /* 0x0000000c000d7310 */ /* 0x000e240000301000 */
[----:B0-----:R0:W-:Y:S04]  /*0b70*/  STG.E desc[UR16][R16.64+-0x4], R13 ;  /* 0xfffffc0d10007986 */ /* 0x0011e8000c101910 */
[----:B------:R-:W2:Y:S04]  /*0b80*/  LDG.E R30, desc[UR16][R10.64] ;  /* 0x000000100a1e7981 */ /* 0x000ea8000c1e1900 */
[----:B------:R-:W3:Y:S04]  /*0b90*/  LDG.E R18, desc[UR16][R18.64+0x10] ;  /* 0x0000101012127981 */ /* 0x000ee8000c1e1900 */
[----:B------:R-:W3:Y:S04]  /*0ba0*/  LDG.E R21, desc[UR16][R20.64+0x10] ;  /* 0x0000101014157981 */ /* 0x000ee8000c1e1900 */
[----:B------:R-:W4:Y:S04]  /*0bb0*/  LDG.E R0, desc[UR16][R14.64+0x10] ;  /* 0x000010100e007981 */ /* 0x000f28000c1e1900 */
[----:B------:R1:W4:Y:S01]  /*0bc0*/  LDG.E R29, desc[UR16][R14.64+0x8] ;  /* 0x000008100e1d7981 */ /* 0x000322000c1e1900 */
[----:B------:R-:W5:Y:S01]  /*0bd0*/  MUFU.RCP64H R23, R9 ;  /* 0x0000000900177308 */ /* 0x000f620000001800 */
[----:B------:R-:W-:Y:S01]  /*0be0*/  IMAD.MOV.U32 R22, RZ, RZ, 0x1 ;  /* 0x00000001ff167424 */ /* 0x000fe200078e00ff */
[----:B------:R-:W-:Y:S05]  /*0bf0*/  BSSY.RECONVERGENT B0, `(.L_x_25) ;  /* 0x000001e000007945 */ /* 0x000fea0003800200 */
[----:B-----5:R-:W-:-:S08]  /*0c00*/  DFMA R26, -R8, R22, 1 ;  /* 0x3ff00000081a742b */ /* 0x020fd00000000116 */
[----:B------:R-:W-:-:S08]  /*0c10*/  DFMA R26, R26, R26, R26 ;  /* 0x0000001a1a1a722b */ /* 0x000fd0000000001a */
[----:B------:R-:W-:-:S08]  /*0c20*/  DFMA R26, R22, R26, R22 ;  /* 0x0000001a161a722b */ /* 0x000fd00000000016 */
[----:B-1----:R-:W-:-:S08]  /*0c30*/  DFMA R14, -R8, R26, 1 ;  /* 0x3ff00000080e742b */ /* 0x002fd0000000011a */
[----:B------:R-:W-:Y:S01]  /*0c40*/  DFMA R14, R26, R14, R26 ;  /* 0x0000000e1a0e722b */ /* 0x000fe2000000001a */
[----:B--2---:R-:W1:Y:S01]  /*0c50*/  F2F.F64.F32 R24, R30 ;  /* 0x0000001e00187310 */ /* 0x004e620000201800 */
[----:B---3--:R-:W-:-:S07]  /*0c60*/  FADD R28, R18, R21 ;  /* 0x00000015121c7221 */ /* 0x008fce0000000000 */
[----:B0-----:R-:W0:Y:S01]  /*0c70*/  F2F.F64.F32 R12, R28 ;  /* 0x0000001c000c7310 */ /* 0x001e220000201800 */
[----:B-1----:R-:W-:Y:S01]  /*0c80*/  DMUL R24, R24, UR20 ;  /* 0x0000001418187c28 */ /* 0x002fe20008000000 */
[----:B----4-:R-:W-:-:S06]  /*0c90*/  FADD R0, R0, R29 ;  /* 0x0000001d00007221 */ /* 0x010fcc0000000000 */
[----:B------:R-:W1:Y:S01]  /*0ca0*/  F2F.F64.F32 R10, R0 ;  /* 0x00000000000a7310 */ /* 0x000e620000201800 */
[----:B------:R-:W-:Y:S02]  /*0cb0*/  DMUL R24, R24, UR20 ;  /* 0x0000001418187c28 */ /* 0x000fe40008000000 */
[----:B0-----:R-:W-:-:S06]  /*0cc0*/  DMUL R12, R12, UR14 ;  /* 0x0000000e0c0c7c28 */ /* 0x001fcc0008000000 */
[----:B------:R-:W-:Y:S02]  /*0cd0*/  DMUL R24, R24, UR22 ;  /* 0x0000001618187c28 */ /* 0x000fe40008000000 */
[----:B-1----:R-:W-:-:S08]  /*0ce0*/  DFMA R10, R10, UR12, R12 ;  /* 0x0000000c0a0a7c2b */ /* 0x002fd0000800000c */
        /* <DEDUP_REMOVED lines=12> */
[----:B------:R-:W-:Y:S01]  /*0db0*/  MOV R10, R38 ;  /* 0x00000026000a7202 */ /* 0x000fe20000000f00 */
[----:B------:R-:W-:-:S07]  /*0dc0*/  IMAD.MOV.U32 R11, RZ, RZ, R39 ;  /* 0x000000ffff0b7224 */ /* 0x000fce00078e0027 */
.L_x_26:
[----:B------:R-:W-:Y:S05]  /*0dd0*/  BSYNC.RECONVERGENT B0 ;  /* 0x0000000000007941 */ /* 0x000fea0003800200 */
.L_x_25:
[----:B------:R-:W0:Y:S01]  /*0de0*/  F2F.F32.F64 R11, R10 ;  /* 0x0000000a000b7310 */ /* 0x000e220000301000 */
[----:B------:R-:W-:Y:S01]  /*0df0*/  UIADD3 UR6, UP0, UPT, UR6, 0x10, URZ ;  /* 0x0000001006067890 */ /* 0x000fe2000ff1e0ff */
[----:B------:R-:W-:Y:S01]  /*0e00*/  VIADD R5, R5, 0x4 ;  /* 0x0000000405057836 */ /* 0x000fe20000000000 */
[----:B------:R-:W-:Y:S01]  /*0e10*/  UIADD3 UR5, UPT, UPT, UR5, 0x4, URZ ;  /* 0x0000000405057890 */ /* 0x000fe2000fffe0ff */
[----:B------:R-:W-:Y:S01]  /*0e20*/  IADD3 R32, PT, PT, R32, 0x4, RZ ;  /* 0x0000000420207810 */ /* 0x000fe20007ffe0ff */
[----:B------:R-:W-:Y:S02]  /*0e30*/  UIADD3.X UR7, UPT, UPT, URZ, UR7, URZ, UP0, !UPT ;  /* 0x00000007ff077290 */ /* 0x000fe400087fe4ff */
[----:B------:R-:W-:Y:S02]  /*0e40*/  UISETP.NE.AND UP0, UPT, UR5, URZ, UPT ;  /* 0x000000ff0500728c */ /* 0x000fe4000bf05270 */
[----:B------:R-:W-:Y:S02]  /*0e50*/  UIADD3 UR10, UP1, UPT, UR10, 0x10, URZ ;  /* 0x000000100a0a7890 */ /* 0x000fe4000ff3e0ff */
[----:B------:R-:W-:-:S02]  /*0e60*/  UIADD3 UR8, UP2, UPT, UR8, 0x10, URZ ;  /* 0x0000001008087890 */ /* 0x000fc4000ff5e0ff */
[----:B------:R-:W-:Y:S01]  /*0e70*/  UIADD3 UR4, UPT, UPT, UR4, 0x4, URZ ;  /* 0x0000000404047890 */ /* 0x000fe2000fffe0ff */
[----:B0-----:R1:W-:Y:S01]  /*0e80*/  STG.E desc[UR16][R16.64], R11 ;  /* 0x0000000b10007986 */ /* 0x0013e2000c101910 */
[----:B------:R-:W-:Y:S02]  /*0e90*/  UIADD3.X UR11, UPT, UPT, URZ, UR11, URZ, UP1, !UPT ;  /* 0x0000000bff0b7290 */ /* 0x000fe40008ffe4ff */
[----:B------:R-:W-:Y:S01]  /*0ea0*/  UIADD3.X UR9, UPT, UPT, URZ, UR9, URZ, UP2, !UPT ;  /* 0x00000009ff097290 */ /* 0x000fe200097fe4ff */
[----:B------:R-:W-:Y:S11]  /*0eb0*/  BRA.U UP0, `(.L_x_27) ;  /* 0xfffffff100fc7547 */ /* 0x000ff6000b83ffff */
[----:B------:R-:W-:-:S12]  /*0ec0*/  UIADD3 UR4, UPT, UPT, UR4, 0x1, URZ ;  /* 0x0000000104047890 */ /* 0x000fd8000fffe0ff */
.L_x_18:
[----:B------:R-:W0:Y:S02]  /*0ed0*/  LDC R10, c[0x0][0x398] ;  /* 0x0000e600ff0a7b82 */ /* 0x000e240000000800 */
[----:B0-----:R-:W-:-:S05]  /*0ee0*/  VIADD R0, R10, 0xfffffffe ;  /* 0xfffffffe0a007836 */ /* 0x001fca0000000000 */
[----:B------:R-:W-:-:S13]  /*0ef0*/  LOP3.LUT P0, R0, R0, 0x3, RZ, 0xc0, !PT ;  /* 0x0000000300007812 */ /* 0x000fda000780c0ff */
[----:B------:R-:W-:Y:S05]  /*0f00*/  @!P0 EXIT ;  /* 0x000000000000894d */ /* 0x000fea0003800000 */
[----:B------:R-:W-:-:S13]  /*0f10*/  ISETP.NE.AND P0, PT, R0, 0x1, PT ;  /* 0x000000010000780c */ /* 0x000fda0003f05270 */
[----:B------:R-:W-:Y:S05]  /*0f20*/  @!P0 BRA `(.L_x_28) ;  /* 0x0000000400d08947 */ /* 0x000fea0003800000 */
[----:B------:R-:W0:Y:S01]  /*0f30*/  LDC.64 R18, c[0x0][0x390] ;  /* 0x0000e400ff127b82 */ /* 0x000e220000000a00 */
[----:B------:R-:W-:Y:S01]  /*0f40*/  VIADD R5, R2, UR4 ;  /* 0x0000000402057c36 */ /* 0x000fe20008000000 */
[----:B-1----:R-:W-:-:S06]  /*0f50*/  IADD3 R17, PT, PT, R4, UR4, RZ ;  /* 0x0000000404117c10 */ /* 0x002fcc000fffe0ff */
[----:B------:R-:W1:Y:S01]  /*0f60*/  LDC.64 R6, c[0x0][0x388] ;  /* 0x0000e200ff067b82 */ /* 0x000e620000000a00 */
[C---:B------:R-:W-:Y:S01]  /*0f70*/  IMAD.IADD R15, R5.reuse, 0x1, R10 ;  /* 0x00000001050f7824 */ /* 0x040fe200078e020a */
[----:B------:R-:W2:Y:S01]  /*0f80*/  MUFU.RCP64H R11, R9 ;  /* 0x00000009000b7308 */ /* 0x000ea20000001800 */
[----:B------:R-:W3:Y:S01]  /*0f90*/  LDCU.128 UR8, c[0x0][0x3a0] ;  /* 0x00007400ff0877ac */ /* 0x000ee20008000c00 */
[----:B0-----:R-:W-:-:S06]  /*0fa0*/  IMAD.WIDE.U32 R18, R5, 0x4, R18 ;  /* 0x0000000405127825 */ /* 0x001fcc00078e0012 */
[----:B------:R-:W4:Y:S01]  /*0fb0*/  LDG.E R18, desc[UR16][R18.64] ;  /* 0x0000001012127981 */ /* 0x000f22000c1e1900 */
[----:B-1----:R-:W-:-:S04]  /*0fc0*/  IMAD.WIDE.U32 R16, R17, 0x4, R6 ;  /* 0x0000000411107825 */ /* 0x002fc800078e0006 */
[--C-:B------:R-:W-:Y:S02]  /*0fd0*/  IMAD.WIDE.U32 R14, R15, 0x4, R6.reuse ;  /* 0x000000040f0e7825 */ /* 0x100fe400078e0006 */
[----:B------:R-:W5:Y:S02]  /*0fe0*/  LDG.E R17, desc[UR16][R16.64] ;  /* 0x0000001010117981 */ /* 0x000f64000c1e1900 */
[C-C-:B------:R-:W-:Y:S02]  /*0ff0*/  IMAD.WIDE.U32 R12, R5.reuse, 0x4, R6.reuse ;  /* 0x00000004050c7825 */ /* 0x140fe400078e0006 */
[----:B------:R-:W5:Y:S02]  /*1000*/  LDG.E R14, desc[UR16][R14.64] ;  /* 0x000000100e0e7981 */ /* 0x000f64000c1e1900 */
[----:B------:R-:W-:Y:S02]  /*1010*/  IMAD.WIDE R6, R5, 0x4, R6 ;  /* 0x0000000405067825 */ /* 0x000fe400078e0206 */
[----:B------:R-:W3:Y:S04]  /*1020*/  LDG.E R12, desc[UR16][R12.64+0x4] ;  /* 0x000004100c0c7981 */ /* 0x000ee8000c1e1900 */
[----:B------:R-:W3:Y:S01]  /*1030*/  LDG.E R23, desc[UR16][R6.64+-0x4] ;  /* 0xfffffc1006177981 */ /* 0x000ee2000c1e1900 */
[----:B------:R-:W-:Y:S01]  /*1040*/  IMAD.MOV.U32 R10, RZ, RZ, 0x1 ;  /* 0x00000001ff0a7424 */ /* 0x000fe200078e00ff */
[----:B------:R-:W-:Y:S01]  /*1050*/  BSSY.RECONVERGENT B0, `(.L_x_29) ;  /* 0x000001e000007945 */ /* 0x000fe20003800200 */
[----:B----4-:R-:W3:Y:S01]  /*1060*/  F2F.F64.F32 R20, R18 ;  /* 0x0000001200147310 */ /* 0x010ee20000201800 */
[----:B-----5:R-:W-:-:S03]  /*1070*/  FADD R22, R14, R17 ;  /* 0x000000110e167221 */ /* 0x020fc60000000000 */
[----:B--2---:R-:W-:-:S04]  /*1080*/  DFMA R16, -R8, R10, 1 ;  /* 0x3ff000000810742b */ /* 0x004fc8000000010a */
[----:B------:R-:W0:Y:S01]  /*1090*/  F2F.F64.F32 R14, R22 ;  /* 0x00000016000e7310 */ /* 0x000e220000201800 */
[----:B---3--:R-:W-:Y:S01]  /*10a0*/  DMUL R20, R20, UR8 ;  /* 0x0000000814147c28 */ /* 0x008fe20008000000 */
[----:B------:R-:W-:Y:S02]  /*10b0*/  FADD R0, R12, R23 ;  /* 0x000000170c007221 */ /* 0x000fe40000000000 */
[----:B------:R-:W-:-:S04]  /*10c0*/  DFMA R16, R16, R16, R16 ;  /* 0x000000101010722b */ /* 0x000fc80000000010 */
[----:B------:R-:W1:Y:S01]  /*10d0*/  F2F.F64.F32 R12, R0 ;  /* 0x00000000000c7310 */ /* 0x000e620000201800 */
[----:B------:R-:W-:-:S03]  /*10e0*/  DMUL R20, R20, UR8 ;  /* 0x0000000814147c28 */ /* 0x000fc60008000000 */
[----:B------:R-:W-:Y:S02]  /*10f0*/  DFMA R16, R10, R16, R10 ;  /* 0x000000100a10722b */ /* 0x000fe4000000000a */
[----:B0-----:R-:W-:-:S03]  /*1100*/  DMUL R14, R14, UR14 ;  /* 0x0000000e0e0e7c28 */ /* 0x001fc60008000000 */
[----:B------:R-:W-:-:S03]  /*1110*/  DMUL R20, R20, UR10 ;  /* 0x0000000a14147c28 */ /* 0x000fc60008000000 */
[----:B------:R-:W-:Y:S02]  /*1120*/  DFMA R10, -R8, R16, 1 ;  /* 0x3ff00000080a742b */ /* 0x000fe40000000110 */
[----:B-1----:R-:W-:-:S06]  /*1130*/  DFMA R12, R12, UR12, R14 ;  /* 0x0000000c0c0c7c2b */ /* 0x002fcc000800000e */
[----:B------:R-:W-:Y:S02]  /*1140*/  DFMA R16, R16, R10, R16 ;  /* 0x0000000a1010722b */ /* 0x000fe40000000010 */
        /* <DEDUP_REMOVED lines=8> */
[----:B------:R-:W-:Y:S01]  /*11d0*/  MOV R26, R8 ;  /* 0x00000008001a7202 */ /* 0x000fe20000000f00 */
[----:B------:R-:W-:Y:S01]  /*11e0*/  IMAD.MOV.U32 R27, RZ, RZ, R9 ;  /* 0x000000ffff1b7224 */ /* 0x000fe200078e0009 */
[----:B------:R-:W-:-:S07]  /*11f0*/  MOV R0, 0x1210 ;  /* 0x0000121000007802 */ /* 0x000fce0000000f00 */
[----:B------:R-:W-:Y:S05]  /*1200*/  CALL.REL.NOINC `($__internal_1_$__cuda_sm20_div_rn_f64_full) ;  /* 0x0000000800007944 */ /* 0x000fea0003c00000 */
[----:B------:R-:W-:Y:S01]  /*1210*/  IMAD.MOV.U32 R12, RZ, RZ, R38 ;  /* 0x000000ffff0c7224 */ /* 0x000fe200078e0026 */
[----:B------:R-:W-:-:S07]  /*1220*/  MOV R13, R39 ;  /* 0x00000027000d7202 */ /* 0x000fce0000000f00 */
.L_x_30:
[----:B------:R-:W-:Y:S05]  /*1230*/  BSYNC.RECONVERGENT B0 ;  /* 0x0000000000007941 */ /* 0x000fea0003800200 */
.L_x_29:
[----:B------:R-:W0:Y:S01]  /*1240*/  LDC.64 R14, c[0x0][0x380] ;  /* 0x0000e000ff0e7b82 */ /* 0x000e220000000a00 */
[----:B------:R-:W1:Y:S01]  /*1250*/  LDCU.64 UR8, c[0x0][0x390] ;  /* 0x00007200ff0877ac */ /* 0x000e620008000a00 */
[----:B------:R-:W-:Y:S01]  /*1260*/  IADD3 R10, P0, PT, R2, UR4, RZ ;  /* 0x00000004020a7c10 */ /* 0x000fe2000ff1e0ff */
[----:B------:R2:W3:Y:S01]  /*1270*/  F2F.F32.F64 R11, R12 ;  /* 0x0000000c000b7310 */ /* 0x0004e20000301000 */
[----:B------:R-:W-:Y:S01]  /*1280*/  IADD3 R0, P1, PT, R4, UR4, RZ ;  /* 0x0000000404007c10 */ /* 0x000fe2000ff3e0ff */
[----:B------:R-:W4:Y:S02]  /*1290*/  LDCU.64 UR6, c[0x0][0x388] ;  /* 0x00007100ff0677ac */ /* 0x000f240008000a00 */
[----:B------:R-:W-:Y:S01]  /*12a0*/  IMAD.X R17, RZ, RZ, RZ, P0 ;  /* 0x000000ffff117224 */ /* 0x000fe200000e06ff */
[----:B------:R-:W-:-:S04]  /*12b0*/  IADD3 R16, P0, PT, R3, UR4, RZ ;  /* 0x0000000403107c10 */ /* 0x000fc8000ff1e0ff */
[C---:B------:R-:W-:Y:S01]  /*12c0*/  SHF.L.U64.HI R3, R10.reuse, 0x2, R17 ;  /* 0x000000020a037819 */ /* 0x040fe20000010211 */
[----:B------:R-:W-:Y:S01]  /*12d0*/  IMAD.SHL.U32 R10, R10, 0x4, RZ ;  /* 0x000000040a0a7824 */ /* 0x000fe200078e00ff */
[----:B------:R-:W-:-:S04]  /*12e0*/  IADD3.X R17, PT, PT, RZ, RZ, RZ, P0, !PT ;  /* 0x000000ffff117210 */ /* 0x000fc800007fe4ff */
[----:B-1----:R-:W-:Y:S02]  /*12f0*/  IADD3 R24, P2, PT, R10, UR8, RZ ;  /* 0x000000080a187c10 */ /* 0x002fe4000ff5e0ff */
[C---:B----4-:R-:W-:Y:S01]  /*1300*/  LEA R20, P0, R16.reuse, UR6, 0x2 ;  /* 0x0000000610147c11 */ /* 0x050fe2000f8010ff */
[----:B0-----:R-:W-:Y:S01]  /*1310*/  IMAD.WIDE.U32 R14, R5, 0x4, R14 ;  /* 0x00000004050e7825 */ /* 0x001fe200078e000e */
[----:B------:R-:W-:Y:S01]  /*1320*/  IADD3.X R25, PT, PT, R3, UR9, RZ, P2, !PT ;  /* 0x0000000903197c10 */ /* 0x000fe200097fe4ff */
[----:B--2---:R-:W0:Y:S01]  /*1330*/  MUFU.RCP64H R13, R9 ;  /* 0x00000009000d7308 */ /* 0x004e220000001800 */
[----:B------:R-:W-:Y:S01]  /*1340*/  LEA.HI.X R21, R16, UR7, R17, 0x2, P0 ;  /* 0x0000000710157c11 */ /* 0x000fe200080f1411 */
[----:B------:R-:W-:Y:S01]  /*1350*/  IMAD.X R5, RZ, RZ, RZ, P1 ;  /* 0x000000ffff057224 */ /* 0x000fe200008e06ff */
[C---:B------:R-:W-:Y:S01]  /*1360*/  LEA R22, P1, R0.reuse, UR6, 0x2 ;  /* 0x0000000600167c11 */ /* 0x040fe2000f8210ff */
[----:B---3--:R1:W-:Y:S01]  /*1370*/  STG.E desc[UR16][R14.64], R11 ;  /* 0x0000000b0e007986 */ /* 0x0083e2000c101910 */
[----:B------:R-:W2:Y:S02]  /*1380*/  LDCU.128 UR8, c[0x0][0x3a0] ;  /* 0x00007400ff0877ac */ /* 0x000ea40008000c00 */
[----:B------:R-:W-:Y:S01]  /*1390*/  LEA.HI.X R23, R0, UR7, R5, 0x2, P1 ;  /* 0x0000000700177c11 */ /* 0x000fe200088f1405 */
[----:B------:R0:W3:Y:S01]  /*13a0*/  LDG.E R26, desc[UR16][R24.64+0x4] ;  /* 0x00000410181a7981 */ /* 0x0000e2000c1e1900 */
[----:B------:R-:W-:-:S03]  /*13b0*/  IADD3 R18, P0, PT, R10, UR6, RZ ;  /* 0x000000060a127c10 */ /* 0x000fc6000ff1e0ff */
[----:B------:R-:W4:Y:S01]  /*13c0*/  LDG.E R20, desc[UR16][R20.64+0x4] ;  /* 0x0000041014147981 */ /* 0x000f22000c1e1900 */
[----:B------:R-:W-:-:S03]  /*13d0*/  IADD3.X R19, PT, PT, R3, UR7, RZ, P0, !PT ;  /* 0x0000000703137c10 */ /* 0x000fc600087fe4ff */
[----:B------:R-:W4:Y:S04]  /*13e0*/  LDG.E R23, desc[UR16][R22.64+0x4] ;  /* 0x0000041016177981 */ /* 0x000f28000c1e1900 */
[----:B------:R-:W5:Y:S04]  /*13f0*/  LDG.E R7, desc[UR16][R6.64] ;  /* 0x0000001006077981 */ /* 0x000f68000c1e1900 */
[----:B------:R-:W5:Y:S01]  /*1400*/  LDG.E R18, desc[UR16][R18.64+0x8] ;  /* 0x0000081012127981 */ /* 0x000f62000c1e1900 */
[----:B------:R-:W-:Y:S01]  /*1410*/  IMAD.MOV.U32 R12, RZ, RZ, 0x1 ;  /* 0x00000001ff0c7424 */ /* 0x000fe200078e00ff */
[----:B------:R-:W-:Y:S05]  /*1420*/  BSSY.RECONVERGENT B0, `(.L_x_31) ;  /* 0x000001e000007945 */ /* 0x000fea0003800200 */
[----:B0-----:R-:W-:-:S08]  /*1430*/  DFMA R24, -R8, R12, 1 ;  /* 0x3ff000000818742b */ /* 0x001fd0000000010c */
[----:B------:R-:W-:-:S08]  /*1440*/  DFMA R24, R24, R24, R24 ;  /* 0x000000181818722b */ /* 0x000fd00000000018 */
[----:B------:R-:W-:-:S08]  /*1450*/  DFMA R24, R12, R24, R12 ;  /* 0x000000180c18722b */ /* 0x000fd0000000000c */
[----:B------:R-:W-:-:S08]  /*1460*/  DFMA R12, -R8, R24, 1 ;  /* 0x3ff00000080c742b */ /* 0x000fd00000000118 */
[----:B------:R-:W-:Y:S01]  /*1470*/  DFMA R24, R24, R12, R24 ;  /* 0x0000000c1818722b */ /* 0x000fe20000000018 */
[----:B---3--:R-:W2:Y:S01]  /*1480*/  F2F.F64.F32 R16, R26 ;  /* 0x0000001a00107310 */ /* 0x008ea20000201800 */
[----:B----4-:R-:W-:-:S07]  /*1490*/  FADD R5, R20, R23 ;  /* 0x0000001714057221 */ /* 0x010fce0000000000 */
[----:B-1----:R-:W0:Y:S01]  /*14a0*/  F2F.F64.F32 R14, R5 ;  /* 0x00000005000e7310 */ /* 0x002e220000201800 */
[----:B--2---:R-:W-:Y:S01]  /*14b0*/  DMUL R16, R16, UR8 ;  /* 0x0000000810107c28 */ /* 0x004fe20008000000 */
[----:B-----5:R-:W-:-:S06]  /*14c0*/  FADD R0, R18, R7 ;  /* 0x0000000712007221 */ /* 0x020fcc0000000000 */
        /* <DEDUP_REMOVED lines=19> */
.L_x_32:
[----:B------:R-:W-:Y:S05]  /*1600*/  BSYNC.RECONVERGENT B0 ;  /* 0x0000000000007941 */ /* 0x000fea0003800200 */
.L_x_31:
[----:B------:R-:W0:Y:S01]  /*1610*/  LDCU.64 UR6, c[0x0][0x380] ;  /* 0x00007000ff0677ac */ /* 0x000e220008000a00 */
[----:B------:R-:W1:Y:S01]  /*1620*/  F2F.F32.F64 R7, R6 ;  /* 0x0000000600077310 */ /* 0x000e620000301000 */
[----:B------:R-:W-:Y:S01]  /*1630*/  UIADD3 UR4, UPT, UPT, UR4, 0x2, URZ ;  /* 0x0000000204047890 */ /* 0x000fe2000fffe0ff */
[----:B0-----:R-:W-:-:S04]  /*1640*/  IADD3 R10, P0, PT, R10, UR6, RZ ;  /* 0x000000060a0a7c10 */ /* 0x001fc8000ff1e0ff */
[----:B------:R-:W-:-:S05]  /*1650*/  IADD3.X R11, PT, PT, R3, UR7, RZ, P0, !PT ;  /* 0x00000007030b7c10 */ /* 0x000fca00087fe4ff */
[----:B-1----:R0:W-:Y:S04]  /*1660*/  STG.E desc[UR16][R10.64+0x4], R7 ;  /* 0x000004070a007986 */ /* 0x0021e8000c101910 */
.L_x_28:
[----:B01----:R-:W0:Y:S02]  /*1670*/  LDC R11, c[0x0][0x398] ;  /* 0x0000e600ff0b7b82 */ /* 0x003e240000000800 */
[----:B0-----:R-:W-:-:S04]  /*1680*/  LOP3.LUT R0, R11, 0x1, RZ, 0xc0, !PT ;  /* 0x000000010b007812 */ /* 0x001fc800078ec0ff */
[----:B------:R-:W-:-:S13]  /*1690*/  ISETP.NE.U32.AND P0, PT, R0, 0x1, PT ;  /* 0x000000010000780c */ /* 0x000fda0003f05070 */
[----:B------:R-:W-:Y:S05]  /*16a0*/  @P0 EXIT ;  /* 0x000000000000094d */ /* 0x000fea0003800000 */
[----:B------:R-:W0:Y:S01]  /*16b0*/  LDC.64 R14, c[0x0][0x390] ;  /* 0x0000e400ff0e7b82 */ /* 0x000e220000000a00 */
[----:B------:R-:W-:Y:S02]  /*16c0*/  VIADD R2, R2, UR4 ;  /* 0x0000000402027c36 */ /* 0x000fe40008000000 */
[----:B------:R-:W-:-:S05]  /*16d0*/  VIADD R13, R4, UR4 ;  /* 0x00000004040d7c36 */ /* 0x000fca0008000000 */
[----:B------:R-:W1:Y:S01]  /*16e0*/  LDC.64 R6, c[0x0][0x388] ;  /* 0x0000e200ff067b82 */ /* 0x000e620000000a00 */
[C---:B------:R-:W-:Y:S01]  /*16f0*/  IADD3 R11, PT, PT, R2.reuse, R11, RZ ;  /* 0x0000000b020b7210 */ /* 0x040fe20007ffe0ff */
        /* <DEDUP_REMOVED lines=38> */
[----:B------:R-:W-:Y:S02]  /*1960*/  MOV R27, R9 ;  /* 0x00000009001b7202 */ /* 0x000fe40000000f00 */
[----:B------:R-:W-:-:S07]  /*1970*/  MOV R0, 0x1990 ;  /* 0x0000199000007802 */ /* 0x000fce0000000f00 */
[----:B------:R-:W-:Y:S05]  /*1980*/  CALL.REL.NOINC `($__internal_1_$__cuda_sm20_div_rn_f64_full) ;  /* 0x0000000000207944 */ /* 0x000fea0003c00000 */
[----:B------:R-:W-:Y:S02]  /*1990*/  IMAD.MOV.U32 R4, RZ, RZ, R38 ;  /* 0x000000ffff047224 */ /* 0x000fe400078e0026 */
[----:B------:R-:W-:-:S07]  /*19a0*/  IMAD.MOV.U32 R5, RZ, RZ, R39 ;  /* 0x000000ffff057224 */ /* 0x000fce00078e0027 */
.L_x_34:
[----:B------:R-:W-:Y:S05]  /*19b0*/  BSYNC.RECONVERGENT B0 ;  /* 0x0000000000007941 */ /* 0x000fea0003800200 */
.L_x_33:
[----:B------:R-:W0:Y:S01]  /*19c0*/  LDC.64 R6, c[0x0][0x380] ;  /* 0x0000e000ff067b82 */ /* 0x000e220000000a00 */
[----:B------:R-:W1:Y:S01]  /*19d0*/  F2F.F32.F64 R5, R4 ;  /* 0x0000000400057310 */ /* 0x000e620000301000 */
[----:B0-----:R-:W-:-:S05]  /*19e0*/  IMAD.WIDE.U32 R2, R2, 0x4, R6 ;  /* 0x0000000402027825 */ /* 0x001fca00078e0006 */
[----:B-1----:R-:W-:Y:S01]  /*19f0*/  STG.E desc[UR16][R2.64], R5 ;  /* 0x0000000502007986 */ /* 0x002fe2000c101910 */
[----:B------:R-:W-:Y:S05]  /*1a00*/  EXIT ;  /* 0x000000000000794d */ /* 0x000fea0003800000 */
        .weak           $__internal_1_$__cuda_sm20_div_rn_f64_full
        .type           $__internal_1_$__cuda_sm20_div_rn_f64_full,@function
        .size           $__internal_1_$__cuda_sm20_div_rn_f64_full,(.L_x_78 - $__internal_1_$__cuda_sm20_div_rn_f64_full)
$__internal_1_$__cuda_sm20_div_rn_f64_full:
[----:B------:R-:W-:Y:S01]  /*1a10*/  FSETP.GEU.AND P2, PT, |R23|, 1.469367938527859385e-39, PT ;  /* 0x001000001700780b */ /* 0x000fe20003f4e200 */
[----:B------:R-:W-:Y:S01]  /*1a20*/  IMAD.MOV.U32 R34, RZ, RZ, 0x1ca00000 ;  /* 0x1ca00000ff227424 */ /* 0x000fe200078e00ff */
[C---:B------:R-:W-:Y:S01]  /*1a30*/  FSETP.GEU.AND P0, PT, |R27|.reuse, 1.469367938527859385e-39, PT ;  /* 0x001000001b00780b */ /* 0x040fe20003f0e200 */
[----:B------:R-:W-:Y:S01]  /*1a40*/  IMAD.MOV.U32 R38, RZ, RZ, 0x1 ;  /* 0x00000001ff267424 */ /* 0x000fe200078e00ff */
[----:B------:R-:W-:Y:S01]  /*1a50*/  LOP3.LUT R24, R27, 0x800fffff, RZ, 0xc0, !PT ;  /* 0x800fffff1b187812 */ /* 0x000fe200078ec0ff */
[----:B------:R-:W-:Y:S01]  /*1a60*/  BSSY.RECONVERGENT B1, `(.L_x_35) ;  /* 0x0000052000017945 */ /* 0x000fe20003800200 */
[----:B------:R-:W-:Y:S02]  /*1a70*/  LOP3.LUT R33, R23, 0x7ff00000, RZ, 0xc0, !PT ;  /* 0x7ff0000017217812 */ /* 0x000fe400078ec0ff */
[----:B------:R-:W-:Y:S02]  /*1a80*/  LOP3.LUT R25, R24, 0x3ff00000, RZ, 0xfc, !PT ;  /* 0x3ff0000018197812 */ /* 0x000fe400078efcff */
[----:B------:R-:W-:Y:S01]  /*1a90*/  MOV R24, R26 ;  /* 0x0000001a00187202 */ /* 0x000fe20000000f00 */
[----:B------:R-:W-:Y:S01]  /*1aa0*/  IMAD.MOV.U32 R35, RZ, RZ, R33 ;  /* 0x000000ffff237224 */ /* 0x000fe200078e0021 */
[----:B------:R-:W-:-:S02]  /*1ab0*/  LOP3.LUT R36, R27, 0x7ff00000, RZ, 0xc0, !PT ;  /* 0x7ff000001b247812 */ /* 0x000fc400078ec0ff */
[----:B------:R-:W-:Y:S01]  /*1ac0*/  @!P2 LOP3.LUT R28, R27, 0x7ff00000, RZ, 0xc0, !PT ;  /* 0x7ff000001b1ca812 */ /* 0x000fe200078ec0ff */
[----:B------:R-:W-:Y:S01]  /*1ad0*/  @!P0 DMUL R24, R26, 8.98846567431157953865e+307 ;  /* 0x7fe000001a188828 */ /* 0x000fe20000000000 */
[C---:B------:R-:W-:Y:S02]  /*1ae0*/  ISETP.GE.U32.AND P1, PT, R33.reuse, R36, PT ;  /* 0x000000242100720c */ /* 0x040fe40003f26070 */
[----:B------:R-:W-:Y:S02]  /*1af0*/  @!P2 ISETP.GE.U32.AND P3, PT, R33, R28, PT ;  /* 0x0000001c2100a20c */ /* 0x000fe40003f66070 */
[C---:B------:R-:W-:Y:S01]  /*1b00*/  SEL R29, R34.reuse, 0x63400000, !P1 ;  /* 0x63400000221d7807 */ /* 0x040fe20004800000 */
[----:B------:R-:W0:Y:S01]  /*1b10*/  MUFU.RCP64H R39, R25 ;  /* 0x0000001900277308 */ /* 0x000e220000001800 */
[----:B------:R-:W-:Y:S02]  /*1b20*/  @!P2 SEL R31, R34, 0x63400000, !P3 ;  /* 0x63400000221fa807 */ /* 0x000fe40005800000 */
[----:B------:R-:W-:-:S02]  /*1b30*/  LOP3.LUT R29, R29, 0x800fffff, R23, 0xf8, !PT ;  /* 0x800fffff1d1d7812 */ /* 0x000fc400078ef817 */
[----:B------:R-:W-:Y:S02]  /*1b40*/  @!P2 LOP3.LUT R28, R31, 0x80000000, R23, 0xf8, !PT ;  /* 0x800000001f1ca812 */ /* 0x000fe400078ef817 */
[----:B------:R-:W-:Y:S02]  /*1b50*/  @!P2 MOV R30, RZ ;  /* 0x000000ff001ea202 */ /* 0x000fe40000000f00 */
[----:B------:R-:W-:Y:S01]  /*1b60*/  @!P2 LOP3.LUT R31, R28, 0x100000, RZ, 0xfc, !PT ;  /* 0x001000001c1fa812 */ /* 0x000fe200078efcff */
[----:B------:R-:W-:Y:S01]  /*1b70*/  IMAD.MOV.U32 R28, RZ, RZ, R22 ;  /* 0x000000ffff1c7224 */ /* 0x000fe200078e0016 */
[----:B------:R-:W-:-:S05]  /*1b80*/  @!P0 LOP3.LUT R36, R25, 0x7ff00000, RZ, 0xc0, !PT ;  /* 0x7ff0000019248812 */ /* 0x000fca00078ec0ff */
[----:B------:R-:W-:Y:S02]  /*1b90*/  @!P2 DFMA R28, R28, 2, -R30 ;  /* 0x400000001c1ca82b */ /* 0x000fe4000000081e */
[----:B0-----:R-:W-:-:S08]  /*1ba0*/  DFMA R30, R38, -R24, 1 ;  /* 0x3ff00000261e742b */ /* 0x001fd00000000818 */
[----:B------:R-:W-:Y:S01]  /*1bb0*/  DFMA R30, R30, R30, R30 ;  /* 0x0000001e1e1e722b */ /* 0x000fe2000000001e */
[----:B------:R-:W-:-:S04]  /*1bc0*/  @!P2 LOP3.LUT R35, R29, 0x7ff00000, RZ, 0xc0, !PT ;  /* 0x7ff000001d23a812 */ /* 0x000fc800078ec0ff */
[----:B------:R-:W-:-:S03]  /*1bd0*/  IADD3 R37, PT, PT, R35, -0x1, RZ ;  /* 0xffffffff23257810 */ /* 0x000fc60007ffe0ff */
[----:B------:R-:W-:Y:S01]  /*1be0*/  DFMA R38, R38, R30, R38 ;  /* 0x0000001e2626722b */ /* 0x000fe20000000026 */
[----:B------:R-:W-:Y:S01]  /*1bf0*/  ISETP.GT.U32.AND P0, PT, R37, 0x7feffffe, PT ;  /* 0x7feffffe2500780c */ /* 0x000fe20003f04070 */
[----:B------:R-:W-:-:S05]  /*1c00*/  VIADD R37, R36, 0xffffffff ;  /* 0xffffffff24257836 */ /* 0x000fca0000000000 */
[----:B------:R-:W-:Y:S01]  /*1c10*/  ISETP.GT.U32.OR P0, PT, R37, 0x7feffffe, P0 ;  /* 0x7feffffe2500780c */ /* 0x000fe20000704470 */
[----:B------:R-:W-:-:S08]  /*1c20*/  DFMA R40, R38, -R24, 1 ;  /* 0x3ff000002628742b */ /* 0x000fd00000000818 */
        /* <DEDUP_REMOVED lines=22> */
[C---:B------:R-:W-:Y:S01]  /*1d90*/  IADD3 R25, PT, PT, -R23.reuse, RZ, RZ ;  /* 0x000000ff17197210 */ /* 0x040fe20007ffe1ff */
[----:B------:R-:W-:Y:S01]  /*1da0*/  IMAD.MOV.U32 R24, RZ, RZ, RZ ;  /* 0x000000ffff187224 */ /* 0x000fe200078e00ff */
[----:B------:R-:W-:-:S05]  /*1db0*/  IADD3 R23, PT, PT, -R23, -0x43300000, RZ ;  /* 0xbcd0000017177810 */ /* 0x000fca0007ffe1ff */
[----:B------:R-:W-:Y:S02]  /*1dc0*/  DFMA R24, R38, -R24, R30 ;  /* 0x800000182618722b */ /* 0x000fe4000000001e */
[----:B------:R-:W-:-:S08]  /*1dd0*/  DMUL.RP R30, R30, R34 ;  /* 0x000000221e1e7228 */ /* 0x000fd00000008000 */
[----:B------:R-:W-:Y:S02]  /*1de0*/  FSETP.NEU.AND P0, PT, |R25|, R23, PT ;  /* 0x000000171900720b */ /* 0x000fe40003f0d200 */
[----:B------:R-:W-:Y:S02]  /*1df0*/  LOP3.LUT R27, R31, R27, RZ, 0x3c, !PT ;  /* 0x0000001b1f1b7212 */ /* 0x000fe400078e3cff */
[----:B------:R-:W-:Y:S02]  /*1e00*/  FSEL R38, R30, R38, !P0 ;  /* 0x000000261e267208 */ /* 0x000fe40004000000 */
[----:B------:R-:W-:Y:S01]  /*1e10*/  FSEL R39, R27, R39, !P0 ;  /* 0x000000271b277208 */ /* 0x000fe20004000000 */
[----:B------:R-:W-:Y:S06]  /*1e20*/  BRA `(.L_x_37) ;  /* 0x0000000000547947 */ /* 0x000fec0003800000 */
.L_x_36:
[----:B------:R-:W-:-:S14]  /*1e30*/  DSETP.NAN.AND P0, PT, R22, R22, PT ;  /* 0x000000161600722a */ /* 0x000fdc0003f08000 */
[----:B------:R-:W-:Y:S05]  /*1e40*/  @P0 BRA `(.L_x_38) ;  /* 0x0000000000440947 */ /* 0x000fea0003800000 */
[----:B------:R-:W-:-:S14]  /*1e50*/  DSETP.NAN.AND P0, PT, R26, R26, PT ;  /* 0x0000001a1a00722a */ /* 0x000fdc0003f08000 */
[----:B------:R-:W-:Y:S05]  /*1e60*/  @P0 BRA `(.L_x_39) ;  /* 0x0000000000300947 */ /* 0x000fea0003800000 */
[----:B------:R-:W-:Y:S01]  /*1e70*/  ISETP.NE.AND P0, PT, R35, R36, PT ;  /* 0x000000242300720c */ /* 0x000fe20003f05270 */
[----:B------:R-:W-:Y:S01]  /*1e80*/  IMAD.MOV.U32 R38, RZ, RZ, 0x0 ;  /* 0x00000000ff267424 */ /* 0x000fe200078e00ff */
[----:B------:R-:W-:-:S11]  /*1e90*/  MOV R39, 0xfff80000 ;  /* 0xfff8000000277802 */ /* 0x000fd60000000f00 */
[----:B------:R-:W-:Y:S05]  /*1ea0*/  @!P0 BRA `(.L_x_37) ;  /* 0x0000000000348947 */ /* 0x000fea0003800000 */
[----:B------:R-:W-:Y:S02]  /*1eb0*/  ISETP.NE.AND P0, PT, R35, 0x7ff00000, PT ;  /* 0x7ff000002300780c */ /* 0x000fe40003f05270 */
[----:B------:R-:W-:Y:S02]  /*1ec0*/  LOP3.LUT R39, R23, 0x80000000, R27, 0x48, !PT ;  /* 0x8000000017277812 */ /* 0x000fe400078e481b */
[----:B------:R-:W-:-:S13]  /*1ed0*/  ISETP.EQ.OR P0, PT, R36, RZ, !P0 ;  /* 0x000000ff2400720c */ /* 0x000fda0004702670 */
[----:B------:R-:W-:Y:S01]  /*1ee0*/  @P0 LOP3.LUT R22, R39, 0x7ff00000, RZ, 0xfc, !PT ;  /* 0x7ff0000027160812 */ /* 0x000fe200078efcff */
[----:B------:R-:W-:Y:S02]  /*1ef0*/  @!P0 IMAD.MOV.U32 R38, RZ, RZ, RZ ;  /* 0x000000ffff268224 */ /* 0x000fe400078e00ff */
[----:B------:R-:W-:Y:S01]  /*1f00*/  @P0 IMAD.MOV.U32 R38, RZ, RZ, RZ ;  /* 0x000000ffff260224 */ /* 0x000fe200078e00ff */
[----:B------:R-:W-:Y:S01]  /*1f10*/  @P0 MOV R39, R22 ;  /* 0x0000001600270202 */ /* 0x000fe20000000f00 */
[----:B------:R-:W-:Y:S06]  /*1f20*/  BRA `(.L_x_37) ;  /* 0x0000000000147947 */ /* 0x000fec0003800000 */
.L_x_39:
[----:B------:R-:W-:Y:S01]  /*1f30*/  LOP3.LUT R39, R27, 0x80000, RZ, 0xfc, !PT ;  /* 0x000800001b277812 */ /* 0x000fe200078efcff */
[----:B------:R-:W-:Y:S01]  /*1f40*/  IMAD.MOV.U32 R38, RZ, RZ, R26 ;  /* 0x000000ffff267224 */ /* 0x000fe200078e001a */
[----:B------:R-:W-:Y:S06]  /*1f50*/  BRA `(.L_x_37) ;  /* 0x0000000000087947 */ /* 0x000fec0003800000 */
.L_x_38:
[----:B------:R-:W-:Y:S01]  /*1f60*/  LOP3.LUT R39, R23, 0x80000, RZ, 0xfc, !PT ;  /* 0x0008000017277812 */ /* 0x000fe200078efcff */
[----:B------:R-:W-:-:S07]  /*1f70*/  IMAD.MOV.U32 R38, RZ, RZ, R22 ;  /* 0x000000ffff267224 */ /* 0x000fce00078e0016 */
.L_x_37:
[----:B------:R-:W-:Y:S05]  /*1f80*/  BSYNC.RECONVERGENT B1 ;  /* 0x0000000000017941 */ /* 0x000fea0003800200 */
.L_x_35:
[----:B------:R-:W-:Y:S01]  /*1f90*/  MOV R22, R0 ;  /* 0x0000000000167202 */ /* 0x000fe20000000f00 */
[----:B------:R-:W-:-:S04]  /*1fa0*/  IMAD.MOV.U32 R23, RZ, RZ, 0x0 ;  /* 0x00000000ff177424 */ /* 0x000fc800078e00ff */
[----:B------:R-:W-:Y:S05]  /*1fb0*/  RET.REL.NODEC R22 `(_Z8ComputePPfS_S_iddd) ;  /* 0xffffffe016107950 */ /* 0x000fea0003c3ffff */
.L_x_40:
        /* <DEDUP_REMOVED lines=12> */
.L_x_78:


//--------------------- .text._Z8ComputeBPfS_S_ddiddd --------------------------
	.section	.text._Z8ComputeBPfS_S_ddiddd,"ax",@progbits
	.align	128
        .global         _Z8ComputeBPfS_S_ddiddd
        .type           _Z8ComputeBPfS_S_ddiddd,@function
        .size           _Z8ComputeBPfS_S_ddiddd,(.L_x_80 - _Z8ComputeBPfS_S_ddiddd)
        .other          _Z8ComputeBPfS_S_ddiddd,@"STO_CUDA_ENTRY STV_DEFAULT"
_Z8ComputeBPfS_S_ddiddd:
.text._Z8ComputeBPfS_S_ddiddd:
[----:B------:R-:W-:Y:S08]  /*0000*/  LDC R1, c[0x0][0x37c] ;  /* 0x0000df00ff017b82 */ /* 0x000ff00000000800 */
[----:B------:R-:W0:Y:S02]  /*0010*/  LDC R6, c[0x0][0x3a8] ;  /* 0x0000ea00ff067b82 */ /* 0x000e240000000800 */
[----:B0-----:R-:W-:-:S13]  /*0020*/  ISETP.GE.AND P0, PT, R6, 0x3, PT ;  /* 0x000000030600780c */ /* 0x001fda0003f06270 */
[----:B------:R-:W-:Y:S05]  /*0030*/  @!P0 EXIT ;  /* 0x000000000000894d */ /* 0x000fea0003800000 */
[----:B------:R-:W0:Y:S01]  /*0040*/  LDC R7, c[0x0][0x3c4] ;  /* 0x0000f100ff077b82 */ /* 0x000e220000000800 */
[----:B------:R-:W1:Y:S07]  /*0050*/  S2R R0, SR_TID.X ;  /* 0x0000000000007919 */ /* 0x000e6e0000002100 */
[----:B------:R-:W2:Y:S01]  /*0060*/  LDC.64 R22, c[0x0][0x3c0] ;  /* 0x0000f000ff167b82 */ /* 0x000ea20000000a00 */
[----:B0-----:R-:W2:Y:S01]  /*0070*/  MUFU.RCP64H R3, R7 ;  /* 0x0000000700037308 */ /* 0x001ea20000001800 */
[----:B------:R-:W-:-:S05]  /*0080*/  VIADD R2, R7, 0x300402 ;  /* 0x0030040207027836 */ /* 0x000fca0000000000 */
[----:B------:R-:W-:Y:S01]  /*0090*/  FSETP.GEU.AND P0, PT, |R2|, 5.8789094863358348022e-39, PT ;  /* 0x004004020200780b */ /* 0x000fe20003f0e200 */
[----:B--2---:R-:W-:-:S08]  /*00a0*/  DFMA R4, R2, -R22, 1 ;  /* 0x3ff000000204742b */ /* 0x004fd00000000816 */
[----:B------:R-:W-:-:S08]  /*00b0*/  DFMA R4, R4, R4, R4 ;  /* 0x000000040404722b */ /* 0x000fd00000000004 */
[----:B------:R-:W-:Y:S01]  /*00c0*/  DFMA R4, R2, R4, R2 ;  /* 0x000000040204722b */ /* 0x000fe20000000002 */
[----:B-1----:R-:W-:-:S04]  /*00d0*/  IMAD R3, R0, R6, R6 ;  /* 0x0000000600037224 */ /* 0x002fc800078e0206 */
[----:B------:R-:W-:-:S03]  /*00e0*/  IMAD.IADD R2, R3, 0x1, R6 ;  /* 0x0000000103027824 */ /* 0x000fc600078e0206 */
[----:B------:R-:W-:-:S08]  /*00f0*/  DFMA R22, R4, -R22, 1 ;  /* 0x3ff000000416742b */ /* 0x000fd00000000816 */
[----:B------:R-:W-:Y:S01]  /*0100*/  DFMA R22, R4, R22, R4 ;  /* 0x000000160416722b */ /* 0x000fe20000000004 */
[----:B------:R-:W-:-:S04]  /*0110*/  IMAD.MOV R5, RZ, RZ, -R6 ;  /* 0x000000ffff057224 */ /* 0x000fc800078e0a06 */
[----:B------:R-:W-:Y:S01]  /*0120*/  IMAD R0, R5, 0x2, R2 ;  /* 0x0000000205007824 */ /* 0x000fe200078e0202 */
[----:B------:R-:W-:Y:S06]  /*0130*/  @P0 BRA `(.L_x_41) ;  /* 0x0000000000100947 */ /* 0x000fec0003800000 */
[----:B------:R-:W-:-:S04]  /*0140*/  LOP3.LUT R4, R7, 0x7fffffff, RZ, 0xc0, !PT ;  /* 0x7fffffff07047812 */ /* 0x000fc800078ec0ff */
[----:B------:R-:W-:Y:S02]  /*0150*/  IADD3 R5, PT, PT, R4, -0x100000, RZ ;  /* 0xfff0000004057810 */ /* 0x000fe40007ffe0ff */
[----:B------:R-:W-:-:S07]  /*0160*/  MOV R4, 0x180 ;  /* 0x0000018000047802 */ /* 0x000fce0000000f00 */
[----:B------:R-:W-:Y:S05]  /*0170*/  CALL.REL.NOINC `($__internal_2_$__cuda_sm20_dblrcp_rn_slowpath_v3) ;  /* 0x0000001800a07944 */ /* 0x000fea0003c00000 */
.L_x_41:
[----:B------:R-:W0:Y:S01]  /*0180*/  LDCU UR4, c[0x0][0x3a8] ;  /* 0x00007500ff0477ac */ /* 0x000e220008000800 */
[----:B------:R-:W1:Y:S01]  /*0190*/  LDC.64 R20, c[0x0][0x3b0] ;  /* 0x0000ec00ff147b82 */ /* 0x000e620000000a00 */
[----:B------:R-:W2:Y:S07]  /*01a0*/  LDCU.64 UR8, c[0x0][0x358] ;  /* 0x00006b00ff0877ac */ /* 0x000eae0008000a00 */
[----:B------:R-:W3:Y:S01]  /*01b0*/  LDC.64 R18, c[0x0][0x3b8] ;  /* 0x0000ee00ff127b82 */ /* 0x000ee20000000a00 */
[----:B0-----:R-:W-:Y:S01]  /*01c0*/  IMAD.U32 R7, RZ, RZ, UR4 ;  /* 0x00000004ff077e24 */ /* 0x001fe2000f8e00ff */
[----:B------:R-:W-:-:S04]  /*01d0*/  UMOV UR4, 0x1 ;  /* 0x0000000100047882 */ /* 0x000fc80000000000 */
[----:B------:R-:W-:Y:S01]  /*01e0*/  ISETP.NE.AND P0, PT, R7, 0x3, PT ;  /* 0x000000030700780c */ /* 0x000fe20003f05270 */
[----:B-1----:R-:W-:Y:S02]  /*01f0*/  DADD R20, R20, R20 ;  /* 0x0000000014147229 */ /* 0x002fe40000000014 */
[----:B---3--:R-:W-:-:S10]  /*0200*/  DADD R18, R18, R18 ;  /* 0x0000000012127229 */ /* 0x008fd40000000012 */
[----:B--2---:R-:W-:Y:S05]  /*0210*/  @!P0 BRA `(.L_x_42) ;  /* 0x0000001000548947 */ /* 0x004fea0003800000 */
[----:B------:R-:W0:Y:S01]  /*0220*/  LDCU UR7, c[0x0][0x3a8] ;  /* 0x00007500ff0777ac */ /* 0x000e220008000800 */
[----:B------:R-:W1:Y:S01]  /*0230*/  LDCU.64 UR14, c[0x0][0x398] ;  /* 0x00007300ff0e77ac */ /* 0x000e620008000a00 */
[----:B------:R-:W2:Y:S01]  /*0240*/  LDCU.64 UR10, c[0x0][0x388] ;  /* 0x00007100ff0a77ac */ /* 0x000ea20008000a00 */
[----:B------:R-:W3:Y:S01]  /*0250*/  LDCU.64 UR12, c[0x0][0x380] ;  /* 0x00007000ff0c77ac */ /* 0x000ee20008000a00 */
[----:B------:R-:W-:Y:S01]  /*0260*/  UMOV UR4, URZ ;  /* 0x000000ff00047c82 */ /* 0x000fe20008000000 */
[----:B------:R-:W-:-:S05]  /*0270*/  UMOV UR5, 0x1 ;  /* 0x0000000100057882 */ /* 0x000fca0000000000 */
.L_x_59:
[----:B----4-:R-:W4:Y:S01]  /*0280*/  LDC.64 R14, c[0x0][0x380] ;  /* 0x0000e000ff0e7b82 */ /* 0x010f220000000a00 */
[----:B------:R-:W-:-:S04]  /*0290*/  VIADD R38, R3, UR5 ;  /* 0x0000000503267c36 */ /* 0x000fc80008000000 */
[----:B----4-:R-:W-:-:S04]  /*02a0*/  IMAD.WIDE.U32 R16, R38, 0x4, R14 ;  /* 0x0000000426107825 */ /* 0x010fc800078e000e */
[----:B------:R-:W-:Y:S01]  /*02b0*/  IMAD.WIDE R14, R38, 0x4, R14 ;  /* 0x00000004260e7825 */ /* 0x000fe200078e020e */
[----:B------:R-:W4:Y:S04]  /*02c0*/  LDG.E R8, desc[UR8][R16.64+0x4] ;  /* 0x0000040810087981 */ /* 0x000f28000c1e1900 */
[----:B------:R-:W4:Y:S01]  /*02d0*/  LDG.E R9, desc[UR8][R14.64+-0x4] ;  /* 0xfffffc080e097981 */ /* 0x000f22000c1e1900 */
[----:B------:R-:W5:Y:S01]  /*02e0*/  MUFU.RCP64H R5, R21 ;  /* 0x0000001500057308 */ /* 0x000f620000001800 */
[----:B------:R-:W-:Y:S01]  /*02f0*/  IMAD.MOV.U32 R4, RZ, RZ, 0x1 ;  /* 0x00000001ff047424 */ /* 0x000fe200078e00ff */
[----:B------:R-:W-:Y:S05]  /*0300*/  BSSY.RECONVERGENT B1, `(.L_x_43) ;  /* 0x0000013000017945 */ /* 0x000fea0003800200 */
[----:B-----5:R-:W-:-:S08]  /*0310*/  DFMA R6, R4, -R20, 1 ;  /* 0x3ff000000406742b */ /* 0x020fd00000000814 */
[----:B------:R-:W-:-:S08]  /*0320*/  DFMA R6, R6, R6, R6 ;  /* 0x000000060606722b */ /* 0x000fd00000000006 */
[----:B------:R-:W-:-:S08]  /*0330*/  DFMA R6, R4, R6, R4 ;  /* 0x000000060406722b */ /* 0x000fd00000000004 */
[----:B------:R-:W-:-:S08]  /*0340*/  DFMA R4, R6, -R20, 1 ;  /* 0x3ff000000604742b */ /* 0x000fd00000000814 */
[----:B------:R-:W-:Y:S01]  /*0350*/  DFMA R4, R6, R4, R6 ;  /* 0x000000040604722b */ /* 0x000fe20000000006 */
[----:B----4-:R-:W-:-:S04]  /*0360*/  FADD R8, R8, -R9 ;  /* 0x8000000908087221 */ /* 0x010fc80000000000 */
[----:B------:R-:W4:Y:S03]  /*0370*/  F2F.F64.F32 R28, R8 ;  /* 0x00000008001c7310 */ /* 0x000f260000201800 */
[----:B----4-:R-:W-:Y:S01]  /*0380*/  DMUL R34, R28, R4 ;  /* 0x000000041c227228 */ /* 0x010fe20000000000 */
[----:B------:R-:W-:-:S07]  /*0390*/  FSETP.GEU.AND P1, PT, |R29|, 6.5827683646048100446e-37, PT ;  /* 0x036000001d00780b */ /* 0x000fce0003f2e200 */
[----:B------:R-:W-:-:S08]  /*03a0*/  DFMA R6, R34, -R20, R28 ;  /* 0x800000142206722b */ /* 0x000fd0000000001c */
[----:B------:R-:W-:-:S10]  /*03b0*/  DFMA R34, R4, R6, R34 ;  /* 0x000000060422722b */ /* 0x000fd40000000022 */
[----:B------:R-:W-:-:S05]  /*03c0*/  FFMA R4, RZ, R21, R35 ;  /* 0x00000015ff047223 */ /* 0x000fca0000000023 */
[----:B------:R-:W-:-:S13]  /*03d0*/  FSETP.GT.AND P0, PT, |R4|, 1.469367938527859385e-39, PT ;  /* 0x001000000400780b */ /* 0x000fda0003f04200 */
[----:B------:R-:W-:Y:S05]  /*03e0*/  @P0 BRA P1, `(.L_x_44) ;  /* 0x0000000000100947 */ /* 0x000fea0000800000 */
[----:B------:R-:W-:Y:S01]  /*03f0*/  MOV R26, R20 ;  /* 0x00000014001a7202 */ /* 0x000fe20000000f00 */
[----:B------:R-:W-:Y:S01]  /*0400*/  IMAD.MOV.U32 R27, RZ, RZ, R21 ;  /* 0x000000ffff1b7224 */ /* 0x000fe200078e0015 */
[----:B------:R-:W-:-:S07]  /*0410*/  MOV R4, 0x430 ;  /* 0x0000043000047802 */ /* 0x000fce0000000f00 */
[----:B0123--:R-:W-:Y:S05]  /*0420*/  CALL.REL.NOINC `($__internal_3_$__cuda_sm20_div_rn_f64_full) ;  /* 0x0000001800a07944 */ /* 0x00ffea0003c00000 */
.L_x_44:
[----:B0123--:R-:W-:Y:S05]  /*0430*/  BSYNC.RECONVERGENT B1 ;  /* 0x0000000000017941 */ /* 0x00ffea0003800200 */
.L_x_43:
[----:B------:R-:W0:Y:S01]  /*0440*/  LDC.64 R6, c[0x0][0x388] ;  /* 0x0000e200ff067b82 */ /* 0x000e220000000a00 */
[----:B------:R-:W-:Y:S02]  /*0450*/  VIADD R11, R38, UR7 ;  /* 0x00000007260b7c36 */ /* 0x000fe40008000000 */
[----:B------:R-:W-:Y:S02]  /*0460*/  VIADD R12, R0, UR5 ;  /* 0x00000005000c7c36 */ /* 0x000fe40008000000 */
[----:B0-----:R-:W-:-:S04]  /*0470*/  IMAD.WIDE.U32 R4, R11, 0x4, R6 ;  /* 0x000000040b047825 */ /* 0x001fc800078e0006 */
[----:B------:R-:W-:Y:S02]  /*0480*/  IMAD.WIDE.U32 R6, R12, 0x4, R6 ;  /* 0x000000040c067825 */ /* 0x000fe400078e0006 */
[----:B------:R-:W2:Y:S04]  /*0490*/  LDG.E R4, desc[UR8][R4.64] ;  /* 0x0000000804047981 */ /* 0x000ea8000c1e1900 */
[----:B------:R-:W2:Y:S01]  /*04a0*/  LDG.E R7, desc[UR8][R6.64] ;  /* 0x0000000806077981 */ /* 0x000ea2000c1e1900 */
[----:B------:R-:W0:Y:S01]  /*04b0*/  MUFU.RCP64H R9, R19 ;  /* 0x0000001300097308 */ /* 0x000e220000001800 */
[----:B------:R-:W-:Y:S01]  /*04c0*/  MOV R8, 0x1 ;  /* 0x0000000100087802 */ /* 0x000fe20000000f00 */
[----:B------:R-:W-:Y:S06]  /*04d0*/  BSSY.RECONVERGENT B1, `(.L_x_45) ;  /* 0x0000016000017945 */ /* 0x000fec0003800200 */
[----:B------:R-:W-:Y:S01]  /*04e0*/  F2F.F32.F64 R10, R34 ;  /* 0x00000022000a7310 */ /* 0x000fe20000301000 */
[----:B0-----:R-:W-:-:S08]  /*04f0*/  DFMA R24, R8, -R18, 1 ;  /* 0x3ff000000818742b */ /* 0x001fd00000000812 */
[----:B------:R-:W-:-:S08]  /*0500*/  DFMA R24, R24, R24, R24 ;  /* 0x000000181818722b */ /* 0x000fd00000000018 */
[----:B------:R-:W-:-:S08]  /*0510*/  DFMA R24, R8, R24, R8 ;  /* 0x000000180818722b */ /* 0x000fd00000000008 */
[----:B------:R-:W-:-:S08]  /*0520*/  DFMA R8, R24, -R18, 1 ;  /* 0x3ff000001808742b */ /* 0x000fd00000000812 */
[----:B------:R-:W-:Y:S01]  /*0530*/  DFMA R8, R24, R8, R24 ;  /* 0x000000081808722b */ /* 0x000fe20000000018 */
[----:B--2---:R-:W-:-:S06]  /*0540*/  FADD R28, R4, -R7 ;  /* 0x80000007041c7221 */ /* 0x004fcc0000000000 */
[----:B------:R-:W0:Y:S02]  /*0550*/  F2F.F64.F32 R28, R28 ;  /* 0x0000001c001c7310 */ /* 0x000e240000201800 */
[----:B0-----:R-:W-:Y:S01]  /*0560*/  DMUL R4, R28, R8 ;  /* 0x000000081c047228 */ /* 0x001fe20000000000 */
[----:B------:R-:W-:-:S07]  /*0570*/  FSETP.GEU.AND P1, PT, |R29|, 6.5827683646048100446e-37, PT ;  /* 0x036000001d00780b */ /* 0x000fce0003f2e200 */
[----:B------:R-:W-:-:S08]  /*0580*/  DFMA R6, R4, -R18, R28 ;  /* 0x800000120406722b */ /* 0x000fd0000000001c */
[----:B------:R-:W-:-:S10]  /*0590*/  DFMA R4, R8, R6, R4 ;  /* 0x000000060804722b */ /* 0x000fd40000000004 */
[----:B------:R-:W-:-:S05]  /*05a0*/  FFMA R6, RZ, R19, R5 ;  /* 0x00000013ff067223 */ /* 0x000fca0000000005 */
[----:B------:R-:W-:-:S13]  /*05b0*/  FSETP.GT.AND P0, PT, |R6|, 1.469367938527859385e-39, PT ;  /* 0x001000000600780b */ /* 0x000fda0003f04200 */
[----:B------:R-:W-:Y:S05]  /*05c0*/  @P0 BRA P1, `(.L_x_46) ;  /* 0x0000000000180947 */ /* 0x000fea0000800000 */
[----:B------:R-:W-:Y:S01]  /*05d0*/  IMAD.MOV.U32 R26, RZ, RZ, R18 ;  /* 0x000000ffff1a7224 */ /* 0x000fe200078e0012 */
[----:B------:R-:W-:Y:S01]  /*05e0*/  MOV R4, 0x610 ;  /* 0x0000061000047802 */ /* 0x000fe20000000f00 */
[----:B------:R-:W-:-:S07]  /*05f0*/  IMAD.MOV.U32 R27, RZ, RZ, R19 ;  /* 0x000000ffff1b7224 */ /* 0x000fce00078e0013 */
[----:B------:R-:W-:Y:S05]  /*0600*/  CALL.REL.NOINC `($__internal_3_$__cuda_sm20_div_rn_f64_full) ;  /* 0x0000001800287944 */ /* 0x000fea0003c00000 */
[----:B------:R-:W-:Y:S01]  /*0610*/  IMAD.MOV.U32 R4, RZ, RZ, R34 ;  /* 0x000000ffff047224 */ /* 0x000fe200078e0022 */
[----:B------:R-:W-:-:S07]  /*0620*/  MOV R5, R35 ;  /* 0x0000002300057202 */ /* 0x000fce0000000f00 */
.L_x_46:
[----:B------:R-:W-:Y:S05]  /*0630*/  BSYNC.RECONVERGENT B1 ;  /* 0x0000000000017941 */ /* 0x000fea0003800200 */
.L_x_45:
[----:B------:R-:W0:Y:S02]  /*0640*/  LDC.64 R8, c[0x0][0x380] ;  /* 0x0000e000ff087b82 */ /* 0x000e240000000a00 */
[----:B0-----:R-:W-:-:S04]  /*0650*/  IMAD.WIDE.U32 R6, R11, 0x4, R8 ;  /* 0x000000040b067825 */ /* 0x001fc800078e0008 */
[----:B------:R-:W-:Y:S02]  /*0660*/  IMAD.WIDE.U32 R12, R12, 0x4, R8 ;  /* 0x000000040c0c7825 */ /* 0x000fe400078e0008 */
[----:B------:R-:W2:Y:S04]  /*0670*/  LDG.E R6, desc[UR8][R6.64] ;  /* 0x0000000806067981 */ /* 0x000ea8000c1e1900 */
[----:B------:R-:W2:Y:S01]  /*0680*/  LDG.E R13, desc[UR8][R12.64] ;  /* 0x000000080c0d7981 */ /* 0x000ea2000c1e1900 */
[----:B------:R-:W0:Y:S01]  /*0690*/  MUFU.RCP64H R9, R19 ;  /* 0x0000001300097308 */ /* 0x000e220000001800 */
[----:B------:R-:W-:Y:S01]  /*06a0*/  IMAD.MOV.U32 R8, RZ, RZ, 0x1 ;  /* 0x00000001ff087424 */ /* 0x000fe200078e00ff */
[----:B------:R-:W-:Y:S06]  /*06b0*/  BSSY.RECONVERGENT B1, `(.L_x_47) ;  /* 0x0000019000017945 */ /* 0x000fec0003800200 */
[----:B------:R-:W1:Y:S01]  /*06c0*/  F2F.F32.F64 R39, R4 ;  /* 0x0000000400277310 */ /* 0x000e620000301000 */
[----:B0-----:R-:W-:-:S08]  /*06d0*/  DFMA R24, R8, -R18, 1 ;  /* 0x3ff000000818742b */ /* 0x001fd00000000812 */
[----:B------:R-:W-:-:S08]  /*06e0*/  DFMA R24, R24, R24, R24 ;  /* 0x000000181818722b */ /* 0x000fd00000000018 */
[----:B------:R-:W-:-:S08]  /*06f0*/  DFMA R24, R8, R24, R8 ;  /* 0x000000180818722b */ /* 0x000fd00000000008 */
[----:B------:R-:W-:-:S08]  /*0700*/  DFMA R8, R24, -R18, 1 ;  /* 0x3ff000001808742b */ /* 0x000fd00000000812 */
[----:B------:R-:W-:Y:S01]  /*0710*/  DFMA R24, R24, R8, R24 ;  /* 0x000000081818722b */ /* 0x000fe20000000018 */
[----:B--2---:R-:W-:Y:S01]  /*0720*/  FADD R28, R6, -R13 ;  /* 0x8000000d061c7221 */ /* 0x004fe20000000000 */
[C---:B------:R-:W-:Y:S01]  /*0730*/  FMUL R6, R10.reuse, R10 ;  /* 0x0000000a0a067220 */ /* 0x040fe20000400000 */
[----:B-1----:R-:W-:-:S04]  /*0740*/  FADD R10, R10, R39 ;  /* 0x000000270a0a7221 */ /* 0x002fc80000000000 */
[----:B------:R-:W0:Y:S08]  /*0750*/  F2F.F64.F32 R28, R28 ;  /* 0x0000001c001c7310 */ /* 0x000e300000201800 */
[----:B------:R-:W-:Y:S01]  /*0760*/  F2F.F64.F32 R6, R6 ;  /* 0x0000000600067310 */ /* 0x000fe20000201800 */
[----:B0-----:R-:W-:-:S07]  /*0770*/  DMUL R34, R24, R28 ;  /* 0x0000001c18227228 */ /* 0x001fce0000000000 */
[----:B------:R-:W0:Y:S01]  /*0780*/  F2F.F64.F32 R36, R10 ;  /* 0x0000000a00247310 */ /* 0x000e220000201800 */
[----:B------:R-:W-:Y:S01]  /*0790*/  FSETP.GEU.AND P1, PT, |R29|, 6.5827683646048100446e-37, PT ;  /* 0x036000001d00780b */ /* 0x000fe20003f2e200 */
[----:B------:R-:W-:-:S08]  /*07a0*/  DFMA R8, R34, -R18, R28 ;  /* 0x800000122208722b */ /* 0x000fd0000000001c */
[----:B------:R-:W-:Y:S02]  /*07b0*/  DFMA R34, R24, R8, R34 ;  /* 0x000000081822722b */ /* 0x000fe40000000022 */
[----:B0-----:R-:W-:-:S08]  /*07c0*/  DFMA R36, R36, R22, -R6 ;  /* 0x000000162424722b */ /* 0x001fd00000000806 */
[----:B------:R-:W-:-:S05]  /*07d0*/  FFMA R8, RZ, R19, R35 ;  /* 0x00000013ff087223 */ /* 0x000fca0000000023 */
[----:B------:R-:W-:-:S13]  /*07e0*/  FSETP.GT.AND P0, PT, |R8|, 1.469367938527859385e-39, PT ;  /* 0x001000000800780b */ /* 0x000fda0003f04200 */
[----:B------:R-:W-:Y:S05]  /*07f0*/  @P0 BRA P1, `(.L_x_48) ;  /* 0x0000000000100947 */ /* 0x000fea0000800000 */
[----:B------:R-:W-:Y:S01]  /*0800*/  IMAD.MOV.U32 R26, RZ, RZ, R18 ;  /* 0x000000ffff1a7224 */ /* 0x000fe200078e0012 */
[----:B------:R-:W-:Y:S01]  /*0810*/  MOV R4, 0x840 ;  /* 0x0000084000047802 */ /* 0x000fe20000000f00 */
[----:B------:R-:W-:-:S07]  /*0820*/  IMAD.MOV.U32 R27, RZ, RZ, R19 ;  /* 0x000000ffff1b7224 */ /* 0x000fce00078e0013 */
[----:B------:R-:W-:Y:S05]  /*0830*/  CALL.REL.NOINC `($__internal_3_$__cuda_sm20_div_rn_f64_full) ;  /* 0x00000014009c7944 */ /* 0x000fea0003c00000 */
.L_x_48:
[----:B------:R-:W-:Y:S05]  /*0840*/  BSYNC.RECONVERGENT B1 ;  /* 0x0000000000017941 */ /* 0x000fea0003800200 */
.L_x_47:
[----:B------:R-:W0:Y:S02]  /*0850*/  LDC.64 R10, c[0x0][0x388] ;  /* 0x0000e200ff0a7b82 */ /* 0x000e240000000a00 */
[----:B0-----:R-:W-:-:S04]  /*0860*/  IMAD.WIDE.U32 R12, R38, 0x4, R10 ;  /* 0x00000004260c7825 */ /* 0x001fc800078e000a */
[----:B------:R-:W-:Y:S01]  /*0870*/  IMAD.WIDE R10, R38, 0x4, R10 ;  /* 0x00000004260a7825 */ /* 0x000fe200078e020a */
[----:B------:R-:W2:Y:S04]  /*0880*/  LDG.E R8, desc[UR8][R12.64+0x4] ;  /* 0x000004080c087981 */ /* 0x000ea8000c1e1900 */
[----:B------:R-:W2:Y:S01]  /*0890*/  LDG.E R9, desc[UR8][R10.64+-0x4] ;  /* 0xfffffc080a097981 */ /* 0x000ea2000c1e1900 */
[----:B------:R-:W0:Y:S01]  /*08a0*/  MUFU.RCP64H R5, R21 ;  /* 0x0000001500057308 */ /* 0x000e220000001800 */
[----:B------:R-:W-:Y:S01]  /*08b0*/  MOV R4, 0x1 ;  /* 0x0000000100047802 */ /* 0x000fe20000000f00 */
[----:B------:R-:W-:Y:S05]  /*08c0*/  BSSY.RECONVERGENT B1, `(.L_x_49) ;  /* 0x0000014000017945 */ /* 0x000fea0003800200 */
[----:B0-----:R-:W-:-:S08]  /*08d0*/  DFMA R6, R4, -R20, 1 ;  /* 0x3ff000000406742b */ /* 0x001fd00000000814 */
[----:B------:R-:W-:-:S08]  /*08e0*/  DFMA R6, R6, R6, R6 ;  /* 0x000000060606722b */ /* 0x000fd00000000006 */
[----:B------:R-:W-:Y:S01]  /*08f0*/  DFMA R6, R4, R6, R4 ;  /* 0x000000060406722b */ /* 0x000fe20000000004 */
[----:B--2---:R-:W-:-:S07]  /*0900*/  FADD R24, R8, -R9 ;  /* 0x8000000908187221 */ /* 0x004fce0000000000 */
[C---:B------:R-:W-:Y:S01]  /*0910*/  DFMA R8, R6.reuse, -R20, 1 ;  /* 0x3ff000000608742b */ /* 0x040fe20000000814 */
[----:B------:R-:W0:Y:S07]  /*0920*/  F2F.F64.F32 R4, R24 ;  /* 0x0000001800047310 */ /* 0x000e2e0000201800 */
[----:B------:R-:W-:Y:S02]  /*0930*/  DFMA R8, R6, R8, R6 ;  /* 0x000000080608722b */ /* 0x000fe40000000006 */
[----:B0-----:R-:W-:-:S08]  /*0940*/  DMUL R28, R4, R34 ;  /* 0x00000022041c7228 */ /* 0x001fd00000000000 */
[----:B------:R-:W-:Y:S02]  /*0950*/  DMUL R34, R8, R28 ;  /* 0x0000001c08227228 */ /* 0x000fe40000000000 */
[----:B------:R-:W-:-:S06]  /*0960*/  FSETP.GEU.AND P1, PT, |R29|, 6.5827683646048100446e-37, PT ;  /* 0x036000001d00780b */ /* 0x000fcc0003f2e200 */
        /* <DEDUP_REMOVED lines=9> */
.L_x_50:
[----:B------:R-:W-:Y:S05]  /*0a00*/  BSYNC.RECONVERGENT B1 ;  /* 0x0000000000017941 */ /* 0x000fea0003800200 */
.L_x_49:
[----:B------:R-:W-:Y:S01]  /*0a10*/  FMUL R39, R39, R39 ;  /* 0x0000002727277220 */ /* 0x000fe20000400000 */
[----:B------:R-:W-:Y:S01]  /*0a20*/  DADD R34, R34, R34 ;  /* 0x0000000022227229 */ /* 0x000fe20000000022 */
[----:B------:R-:W0:Y:S02]  /*0a30*/  LDC.64 R6, c[0x0][0x398] ;  /* 0x0000e600ff067b82 */ /* 0x000e240000000a00 */
[----:B------:R-:W1:Y:S05]  /*0a40*/  F2F.F64.F32 R4, R39 ;  /* 0x0000002700047310 */ /* 0x000e6a0000201800 */
[----:B------:R-:W-:Y:S01]  /*0a50*/  DADD R34, R36, -R34 ;  /* 0x0000000024227229 */ /* 0x000fe20000000822 */
[----:B------:R-:W2:Y:S07]  /*0a60*/  LDC.64 R36, c[0x0][0x390] ;  /* 0x0000e400ff247b82 */ /* 0x000eae0000000a00 */
[----:B-1----:R-:W-:-:S08]  /*0a70*/  DADD R4, R34, -R4 ;  /* 0x0000000022047229 */ /* 0x002fd00000000804 */
[----:B0-----:R-:W-:-:S06]  /*0a80*/  DMUL R4, R4, R6 ;  /* 0x0000000604047228 */ /* 0x001fcc0000000000 */
[----:B------:R-:W0:Y:S01]  /*0a90*/  F2F.F32.F64 R25, R4 ;  /* 0x0000000400197310 */ /* 0x000e220000301000 */
[----:B--2---:R-:W-:-:S05]  /*0aa0*/  IMAD.WIDE.U32 R36, R38, 0x4, R36 ;  /* 0x0000000426247825 */ /* 0x004fca00078e0024 */
[----:B0-----:R0:W-:Y:S04]  /*0ab0*/  STG.E desc[UR8][R36.64], R25 ;  /* 0x0000001924007986 */ /* 0x0011e8000c101908 */
[----:B------:R-:W2:Y:S04]  /*0ac0*/  LDG.E R16, desc[UR8][R16.64+0x8] ;  /* 0x0000080810107981 */ /* 0x000ea8000c1e1900 */
[----:B------:R-:W2:Y:S01]  /*0ad0*/  LDG.E R15, desc[UR8][R14.64] ;  /* 0x000000080e0f7981 */ /* 0x000ea2000c1e1900 */
[----:B------:R-:W1:Y:S01]  /*0ae0*/  MUFU.RCP64H R7, R21 ;  /* 0x0000001500077308 */ /* 0x000e620000001800 */
[----:B------:R-:W-:Y:S01]  /*0af0*/  IMAD.MOV.U32 R6, RZ, RZ, 0x1 ;  /* 0x00000001ff067424 */ /* 0x000fe200078e00ff */
[----:B------:R-:W-:Y:S05]  /*0b00*/  BSSY.RECONVERGENT B1, `(.L_x_51) ;  /* 0x0000013000017945 */ /* 0x000fea0003800200 */
[----:B-1----:R-:W-:-:S08]  /*0b10*/  DFMA R8, R6, -R20, 1 ;  /* 0x3ff000000608742b */ /* 0x002fd00000000814 */
[----:B------:R-:W-:-:S08]  /*0b20*/  DFMA R8, R8, R8, R8 ;  /* 0x000000080808722b */ /* 0x000fd00000000008 */
[----:B------:R-:W-:-:S08]  /*0b30*/  DFMA R8, R6, R8, R6 ;  /* 0x000000080608722b */ /* 0x000fd00000000006 */
[----:B------:R-:W-:-:S08]  /*0b40*/  DFMA R4, R8, -R20, 1 ;  /* 0x3ff000000804742b */ /* 0x000fd00000000814 */
[----:B------:R-:W-:Y:S01]  /*0b50*/  DFMA R8, R8, R4, R8 ;  /* 0x000000040808722b */ /* 0x000fe20000000008 */
[----:B--2---:R-:W-:-:S06]  /*0b60*/  FADD R28, R16, -R15 ;  /* 0x8000000f101c7221 */ /* 0x004fcc0000000000 */
[----:B------:R-:W1:Y:S02]  /*0b70*/  F2F.F64.F32 R28, R28 ;  /* 0x0000001c001c7310 */ /* 0x000e640000201800 */
[----:B-1----:R-:W-:Y:S01]  /*0b80*/  DMUL R34, R8, R28 ;  /* 0x0000001c08227228 */ /* 0x002fe20000000000 */
[----:B------:R-:W-:-:S07]  /*0b90*/  FSETP.GEU.AND P1, PT, |R29|, 6.5827683646048100446e-37, PT ;  /* 0x036000001d00780b */ /* 0x000fce0003f2e200 */
[----:B------:R-:W-:-:S08]  /*0ba0*/  DFMA R4, R34, -R20, R28 ;  /* 0x800000142204722b */ /* 0x000fd0000000001c */
[----:B------:R-:W-:-:S10]  /*0bb0*/  DFMA R34, R8, R4, R34 ;  /* 0x000000040822722b */ /* 0x000fd40000000022 */
[----:B------:R-:W-:-:S05]  /*0bc0*/  FFMA R4, RZ, R21, R35 ;  /* 0x00000015ff047223 */ /* 0x000fca0000000023 */
[----:B------:R-:W-:-:S13]  /*0bd0*/  FSETP.GT.AND P0, PT, |R4|, 1.469367938527859385e-39, PT ;  /* 0x001000000400780b */ /* 0x000fda0003f04200 */
[----:B0-----:R-:W-:Y:S05]  /*0be0*/  @P0 BRA P1, `(.L_x_52) ;  /* 0x0000000000100947 */ /* 0x001fea0000800000 */
[----:B------:R-:W-:Y:S01]  /*0bf0*/  MOV R26, R20 ;  /* 0x00000014001a7202 */ /* 0x000fe20000000f00 */
[----:B------:R-:W-:Y:S01]  /*0c00*/  IMAD.MOV.U32 R27, RZ, RZ, R21 ;  /* 0x000000ffff1b7224 */ /* 0x000fe200078e0015 */
[----:B------:R-:W-:-:S07]  /*0c10*/  MOV R4, 0xc30 ;  /* 0x00000c3000047802 */ /* 0x000fce0000000f00 */
[----:B------:R-:W-:Y:S05]  /*0c20*/  CALL.REL.NOINC `($__internal_3_$__cuda_sm20_div_rn_f64_full) ;  /* 0x0000001000a07944 */ /* 0x000fea0003c00000 */
.L_x_52:
[----:B------:R-:W-:Y:S05]  /*0c30*/  BSYNC.RECONVERGENT B1 ;  /* 0x0000000000017941 */ /* 0x000fea0003800200 */
.L_x_51:
[----:B------:R-:W-:Y:S02]  /*0c40*/  IADD3 R17, P1, PT, R0, UR5, RZ ;  /* 0x0000000500117c10 */ /* 0x000fe4000ff3e0ff */
[----:B------:R-:W-:-:S03]  /*0c50*/  IADD3 R16, P0, PT, R2, UR5, RZ ;  /* 0x0000000502107c10 */ /* 0x000fc6000ff1e0ff */
[----:B------:R-:W-:Y:S01]  /*0c60*/  IMAD.X R4, RZ, RZ, RZ, P1 ;  /* 0x000000ffff047224 */ /* 0x000fe200008e06ff */
[C---:B------:R-:W-:Y:S01]  /*0c70*/  SHF.L.U32 R14, R16.reuse, 0x2, RZ ;  /* 0x00000002100e7819 */ /* 0x040fe200000006ff */
[C---:B------:R-:W-:Y:S02]  /*0c80*/  IMAD.SHL.U32 R15, R17.reuse, 0x4, RZ ;  /* 0x00000004110f7824 */ /* 0x040fe400078e00ff */
[----:B------:R-:W-:Y:S01]  /*0c90*/  IMAD.X R5, RZ, RZ, RZ, P0 ;  /* 0x000000ffff057224 */ /* 0x000fe200000e06ff */
[----:B------:R-:W-:Y:S02]  /*0ca0*/  SHF.L.U64.HI R17, R17, 0x2, R4 ;  /* 0x0000000211117819 */ /* 0x000fe40000010204 */
[----:B------:R-:W-:Y:S02]  /*0cb0*/  IADD3 R6, P1, PT, R15, UR10, RZ ;  /* 0x0000000a0f067c10 */ /* 0x000fe4000ff3e0ff */
[----:B------:R-:W-:Y:S02]  /*0cc0*/  SHF.L.U64.HI R16, R16, 0x2, R5 ;  /* 0x0000000210107819 */ /* 0x000fe40000010205 */
[----:B------:R-:W-:-:S02]  /*0cd0*/  IADD3 R4, P0, PT, R14, UR10, RZ ;  /* 0x0000000a0e047c10 */ /* 0x000fc4000ff1e0ff */
[----:B------:R-:W-:Y:S02]  /*0ce0*/  IADD3.X R7, PT, PT, R17, UR11, RZ, P1, !PT ;  /* 0x0000000b11077c10 */ /* 0x000fe40008ffe4ff */
[----:B------:R-:W-:-:S04]  /*0cf0*/  IADD3.X R5, PT, PT, R16, UR11, RZ, P0, !PT ;  /* 0x0000000b10057c10 */ /* 0x000fc800087fe4ff */
[----:B------:R-:W2:Y:S04]  /*0d00*/  LDG.E R7, desc[UR8][R6.64+0x4] ;  /* 0x0000040806077981 */ /* 0x000ea8000c1e1900 */
[----:B------:R-:W2:Y:S01]  /*0d10*/  LDG.E R4, desc[UR8][R4.64+0x4] ;  /* 0x0000040804047981 */ /* 0x000ea2000c1e1900 */
[----:B------:R-:W0:Y:S01]  /*0d20*/  MUFU.RCP64H R9, R19 ;  /* 0x0000001300097308 */ /* 0x000e220000001800 */
[----:B------:R-:W-:-:S06]  /*0d30*/  IMAD.MOV.U32 R8, RZ, RZ, 0x1 ;  /* 0x00000001ff087424 */ /* 0x000fcc00078e00ff */
[----:B0-----:R-:W-:-:S08]  /*0d40*/  DFMA R24, R8, -R18, 1 ;  /* 0x3ff000000818742b */ /* 0x001fd00000000812 */
[----:B------:R-:W-:-:S08]  /*0d50*/  DFMA R24, R24, R24, R24 ;  /* 0x000000181818722b */ /* 0x000fd00000000018 */
[----:B------:R-:W-:-:S08]  /*0d60*/  DFMA R24, R8, R24, R8 ;  /* 0x000000180818722b */ /* 0x000fd00000000008 */
[----:B------:R-:W-:-:S08]  /*0d70*/  DFMA R8, R24, -R18, 1 ;  /* 0x3ff000001808742b */ /* 0x000fd00000000812 */
[----:B------:R-:W-:Y:S01]  /*0d80*/  DFMA R8, R24, R8, R24 ;  /* 0x000000081808722b */ /* 0x000fe20000000018 */
[----:B------:R-:W-:Y:S01]  /*0d90*/  F2F.F32.F64 R38, R34 ;  /* 0x0000002200267310 */ /* 0x000fe20000301000 */
[----:B------:R-:W-:Y:S01]  /*0da0*/  BSSY.RECONVERGENT B1, `(.L_x_53) ;  /* 0x0000010000017945 */ /* 0x000fe20003800200 */
[----:B--2---:R-:W-:-:S06]  /*0db0*/  FADD R28, R4, -R7 ;  /* 0x80000007041c7221 */ /* 0x004fcc0000000000 */
[----:B------:R-:W0:Y:S02]  /*0dc0*/  F2F.F64.F32 R28, R28 ;  /* 0x0000001c001c7310 */ /* 0x000e240000201800 */
[----:B0-----:R-:W-:-:S08]  /*0dd0*/  DMUL R4, R8, R28 ;  /* 0x0000001c08047228 */ /* 0x001fd00000000000 */
[----:B------:R-:W-:-:S08]  /*0de0*/  DFMA R6, R4, -R18, R28 ;  /* 0x800000120406722b */ /* 0x000fd0000000001c */
        /* <DEDUP_REMOVED lines=8> */
[----:B------:R-:W-:Y:S05]  /*0e70*/  CALL.REL.NOINC `($__internal_3_$__cuda_sm20_div_rn_f64_full) ;  /* 0x00000010000c7944 */ /* 0x000fea0003c00000 */
[----:B------:R-:W-:Y:S02]  /*0e80*/  IMAD.MOV.U32 R4, RZ, RZ, R34 ;  /* 0x000000ffff047224 */ /* 0x000fe400078e0022 */
[----:B------:R-:W-:-:S07]  /*0e90*/  IMAD.MOV.U32 R5, RZ, RZ, R35 ;  /* 0x000000ffff057224 */ /* 0x000fce00078e0023 */
.L_x_54:
[----:B------:R-:W-:Y:S05]  /*0ea0*/  BSYNC.RECONVERGENT B1 ;  /* 0x0000000000017941 */ /* 0x000fea0003800200 */
.L_x_53:
[----:B------:R-:W-:Y:S02]  /*0eb0*/  IADD3 R6, P1, PT, R15, UR12, RZ ;  /* 0x0000000c0f067c10 */ /* 0x000fe4000ff3e0ff */
[----:B------:R-:W-:Y:S02]  /*0ec0*/  IADD3 R14, P0, PT, R14, UR12, RZ ;  /* 0x0000000c0e0e7c10 */ /* 0x000fe4000ff1e0ff */
[----:B------:R-:W-:Y:S02]  /*0ed0*/  IADD3.X R7, PT, PT, R17, UR13, RZ, P1, !PT ;  /* 0x0000000d11077c10 */ /* 0x000fe40008ffe4ff */
[----:B------:R-:W-:-:S04]  /*0ee0*/  IADD3.X R15, PT, PT, R16, UR13, RZ, P0, !PT ;  /* 0x0000000d100f7c10 */ /* 0x000fc800087fe4ff */
[----:B------:R-:W2:Y:S04]  /*0ef0*/  LDG.E R7, desc[UR8][R6.64+0x4] ;  /* 0x0000040806077981 */ /* 0x000ea8000c1e1900 */
[----:B------:R0:W2:Y:S01]  /*0f00*/  LDG.E R14, desc[UR8][R14.64+0x4] ;  /* 0x000004080e0e7981 */ /* 0x0000a2000c1e1900 */
[----:B------:R-:W1:Y:S01]  /*0f10*/  MUFU.RCP64H R9, R19 ;  /* 0x0000001300097308 */ /* 0x000e620000001800 */
[----:B------:R-:W-:-:S06]  /*0f20*/  IMAD.MOV.U32 R8, RZ, RZ, 0x1 ;  /* 0x00000001ff087424 */ /* 0x000fcc00078e00ff */
[----:B-1----:R-:W-:-:S08]  /*0f30*/  DFMA R16, R8, -R18, 1 ;  /* 0x3ff000000810742b */ /* 0x002fd00000000812 */
[----:B------:R-:W-:-:S08]  /*0f40*/  DFMA R16, R16, R16, R16 ;  /* 0x000000101010722b */ /* 0x000fd00000000010 */
[----:B------:R-:W-:-:S08]  /*0f50*/  DFMA R16, R8, R16, R8 ;  /* 0x000000100810722b */ /* 0x000fd00000000008 */
[----:B------:R-:W-:-:S08]  /*0f60*/  DFMA R8, R16, -R18, 1 ;  /* 0x3ff000001008742b */ /* 0x000fd00000000812 */
[----:B------:R-:W-:Y:S01]  /*0f70*/  DFMA R16, R16, R8, R16 ;  /* 0x000000081010722b */ /* 0x000fe20000000010 */
[----:B0-----:R-:W0:Y:S01]  /*0f80*/  F2F.F32.F64 R15, R4 ;  /* 0x00000004000f7310 */ /* 0x001e220000301000 */
[C---:B------:R-:W-:Y:S01]  /*0f90*/  FMUL R6, R38.reuse, R38 ;  /* 0x0000002626067220 */ /* 0x040fe20000400000 */
[----:B0-----:R-:W-:Y:S01]  /*0fa0*/  FADD R38, R38, R15 ;  /* 0x0000000f26267221 */ /* 0x001fe20000000000 */
[----:B------:R-:W-:Y:S01]  /*0fb0*/  BSSY.RECONVERGENT B1, `(.L_x_55) ;  /* 0x0000011000017945 */ /* 0x000fe20003800200 */
[----:B--2---:R-:W-:-:S06]  /*0fc0*/  FADD R28, R14, -R7 ;  /* 0x800000070e1c7221 */ /* 0x004fcc0000000000 */
[----:B------:R-:W0:Y:S02]  /*0fd0*/  F2F.F64.F32 R28, R28 ;  /* 0x0000001c001c7310 */ /* 0x000e240000201800 */
[----:B0-----:R-:W-:-:S08]  /*0fe0*/  DMUL R34, R16, R28 ;  /* 0x0000001c10227228 */ /* 0x001fd00000000000 */
[----:B------:R-:W-:-:S08]  /*0ff0*/  DFMA R8, R34, -R18, R28 ;  /* 0x800000122208722b */ /* 0x000fd0000000001c */
[----:B------:R-:W-:Y:S01]  /*1000*/  DFMA R34, R16, R8, R34 ;  /* 0x000000081022722b */ /* 0x000fe20000000022 */
[----:B------:R-:W-:Y:S01]  /*1010*/  F2F.F64.F32 R6, R6 ;  /* 0x0000000600067310 */ /* 0x000fe20000201800 */
[----:B------:R-:W-:-:S08]  /*1020*/  FSETP.GEU.AND P1, PT, |R29|, 6.5827683646048100446e-37, PT ;  /* 0x036000001d00780b */ /* 0x000fd00003f2e200 */
[----:B------:R-:W-:Y:S01]  /*1030*/  FFMA R8, RZ, R19, R35 ;  /* 0x00000013ff087223 */ /* 0x000fe20000000023 */
[----:B------:R-:W0:Y:S04]  /*1040*/  F2F.F64.F32 R16, R38 ;  /* 0x0000002600107310 */ /* 0x000e280000201800 */
[----:B------:R-:W-:Y:S01]  /*1050*/  FSETP.GT.AND P0, PT, |R8|, 1.469367938527859385e-39, PT ;  /* 0x001000000800780b */ /* 0x000fe20003f04200 */
[----:B0-----:R-:W-:-:S12]  /*1060*/  DFMA R16, R16, R22, -R6 ;  /* 0x000000161010722b */ /* 0x001fd80000000806 */
[----:B------:R-:W-:Y:S05]  /*1070*/  @P0 BRA P1, `(.L_x_56) ;  /* 0x0000000000100947 */ /* 0x000fea0000800000 */
[----:B------:R-:W-:Y:S01]  /*1080*/  MOV R26, R18 ;  /* 0x00000012001a7202 */ /* 0x000fe20000000f00 */
[----:B------:R-:W-:Y:S01]  /*1090*/  IMAD.MOV.U32 R27, RZ, RZ, R19 ;  /* 0x000000ffff1b7224 */ /* 0x000fe200078e0013 */
[----:B------:R-:W-:-:S07]  /*10a0*/  MOV R4, 0x10c0 ;  /* 0x000010c000047802 */ /* 0x000fce0000000f00 */
[----:B------:R-:W-:Y:S05]  /*10b0*/  CALL.REL.NOINC `($__internal_3_$__cuda_sm20_div_rn_f64_full) ;  /* 0x0000000c007c7944 */ /* 0x000fea0003c00000 */
.L_x_56:
[----:B------:R-:W-:Y:S05]  /*10c0*/  BSYNC.RECONVERGENT B1 ;  /* 0x0000000000017941 */ /* 0x000fea0003800200 */
.L_x_55:
[----:B------:R-:W2:Y:S04]  /*10d0*/  LDG.E R12, desc[UR8][R12.64+0x8] ;  /* 0x000008080c0c7981 */ /* 0x000ea8000c1e1900 */
[----:B------:R-:W2:Y:S01]  /*10e0*/  LDG.E R11, desc[UR8][R10.64] ;  /* 0x000000080a0b7981 */ /* 0x000ea2000c1e1900 */
[----:B------:R-:W0:Y:S01]  /*10f0*/  MUFU.RCP64H R7, R21 ;  /* 0x0000001500077308 */ /* 0x000e220000001800 */
[----:B------:R-:W-:Y:S01]  /*1100*/  IMAD.MOV.U32 R6, RZ, RZ, 0x1 ;  /* 0x00000001ff067424 */ /* 0x000fe200078e00ff */
[----:B------:R-:W-:Y:S05]  /*1110*/  BSSY.RECONVERGENT B1, `(.L_x_57) ;  /* 0x0000014000017945 */ /* 0x000fea0003800200 */
[----:B0-----:R-:W-:-:S08]  /*1120*/  DFMA R4, R6, -R20, 1 ;  /* 0x3ff000000604742b */ /* 0x001fd00000000814 */
[----:B------:R-:W-:-:S08]  /*1130*/  DFMA R8, R4, R4, R4 ;  /* 0x000000040408722b */ /* 0x000fd00000000004 */
[----:B------:R-:W-:-:S08]  /*1140*/  DFMA R8, R6, R8, R6 ;  /* 0x000000080608722b */ /* 0x000fd00000000006 */
[----:B------:R-:W-:-:S08]  /*1150*/  DFMA R6, R8, -R20, 1 ;  /* 0x3ff000000806742b */ /* 0x000fd00000000814 */
[----:B------:R-:W-:Y:S01]  /*1160*/  DFMA R6, R8, R6, R8 ;  /* 0x000000060806722b */ /* 0x000fe20000000008 */
[----:B--2---:R-:W-:-:S04]  /*1170*/  FADD R14, R12, -R11 ;  /* 0x8000000b0c0e7221 */ /* 0x004fc80000000000 */
[----:B------:R-:W0:Y:S02]  /*1180*/  F2F.F64.F32 R4, R14 ;  /* 0x0000000e00047310 */ /* 0x000e240000201800 */
        /* <DEDUP_REMOVED lines=9> */
[----:B------:R-:W-:Y:S02]  /*1220*/  MOV R27, R21 ;  /* 0x00000015001b7202 */ /* 0x000fe40000000f00 */
[----:B------:R-:W-:-:S07]  /*1230*/  MOV R4, 0x1250 ;  /* 0x0000125000047802 */ /* 0x000fce0000000f00 */
[----:B------:R-:W-:Y:S05]  /*1240*/  CALL.REL.NOINC `($__internal_3_$__cuda_sm20_div_rn_f64_full) ;  /* 0x0000000c00187944 */ /* 0x000fea0003c00000 */
.L_x_58:
[----:B------:R-:W-:Y:S05]  /*1250*/  BSYNC.RECONVERGENT B1 ;  /* 0x0000000000017941 */ /* 0x000fea0003800200 */
.L_x_57:
[----:B------:R-:W-:Y:S01]  /*1260*/  FMUL R15, R15, R15 ;  /* 0x0000000f0f0f7220 */ /* 0x000fe20000400000 */
[----:B------:R-:W-:Y:S01]  /*1270*/  DADD R34, R34, R34 ;  /* 0x0000000022227229 */ /* 0x000fe20000000022 */
[----:B------:R-:W0:Y:S01]  /*1280*/  LDC R7, c[0x0][0x3a8] ;  /* 0x0000ea00ff077b82 */ /* 0x000e220000000800 */
[----:B------:R-:W-:Y:S01]  /*1290*/  UIADD3 UR6, UPT, UPT, UR5, 0x2, URZ ;  /* 0x0000000205067890 */ /* 0x000fe2000fffe0ff */
[----:B------:R-:W1:Y:S05]  /*12a0*/  F2F.F64.F32 R4, R15 ;  /* 0x0000000f00047310 */ /* 0x000e6a0000201800 */
[----:B------:R-:W-:-:S08]  /*12b0*/  DADD R16, R16, -R34 ;  /* 0x0000000010107229 */ /* 0x000fd00000000822 */
[----:B-1----:R-:W-:Y:S01]  /*12c0*/  DADD R4, R16, -R4 ;  /* 0x0000000010047229 */ /* 0x002fe20000000804 */
[----:B0-----:R-:W-:-:S07]  /*12d0*/  LOP3.LUT R6, R7, 0x7ffffffe, RZ, 0xc0, !PT ;  /* 0x7ffffffe07067812 */ /* 0x001fce00078ec0ff */
[----:B------:R-:W-:Y:S01]  /*12e0*/  DMUL R4, R4, UR14 ;  /* 0x0000000e04047c28 */ /* 0x000fe20008000000 */
[----:B------:R-:W-:-:S05]  /*12f0*/  VIADD R6, R6, 0xfffffffc ;  /* 0xfffffffc06067836 */ /* 0x000fca0000000000 */
[----:B------:R-:W-:-:S04]  /*1300*/  ISETP.NE.AND P0, PT, R6, UR4, PT ;  /* 0x0000000406007c0c */ /* 0x000fc8000bf05270 */
[----:B------:R-:W0:Y:S01]  /*1310*/  F2F.F32.F64 R5, R4 ;  /* 0x0000000400057310 */ /* 0x000e220000301000 */
[----:B------:R-:W-:-:S03]  /*1320*/  UIADD3 UR4, UPT, UPT, UR5, 0x1, URZ ;  /* 0x0000000105047890 */ /* 0x000fc6000fffe0ff */
[----:B------:R-:W-:Y:S01]  /*1330*/  UMOV UR5, UR6 ;  /* 0x0000000600057c82 */ /* 0x000fe20008000000 */
[----:B0-----:R4:W-:Y:S04]  /*1340*/  STG.E desc[UR8][R36.64+0x4], R5 ;  /* 0x0000040524007986 */ /* 0x0019e8000c101908 */
[----:B------:R-:W-:Y:S05]  /*1350*/  @P0 BRA `(.L_x_59) ;  /* 0xffffffec00c80947 */ /* 0x000fea000383ffff */
[----:B------:R-:W-:-:S05]  /*1360*/  UMOV UR4, UR6 ;  /* 0x0000000600047c82 */ /* 0x000fca0008000000 */
.L_x_42:
[----:B------:R-:W-:-:S04]  /*1370*/  LOP3.LUT R2, R7, 0x1, RZ, 0xc0, !PT ;  /* 0x0000000107027812 */ /* 0x000fc800078ec0ff */
[----:B------:R-:W-:-:S13]  /*1380*/  ISETP.NE.U32.AND P0, PT, R2, 0x1, PT ;  /* 0x000000010200780c */ /* 0x000fda0003f05070 */
[----:B------:R-:W-:Y:S05]  /*1390*/  @P0 EXIT ;  /* 0x000000000000094d */ /* 0x000fea0003800000 */
[----:B------:R-:W4:Y:S01]  /*13a0*/  LDC.64 R6, c[0x0][0x380] ;  /* 0x0000e000ff067b82 */ /* 0x000f220000000a00 */
[----:B------:R-:W-:-:S04]  /*13b0*/  VIADD R3, R3, UR4 ;  /* 0x0000000403037c36 */ /* 0x000fc80008000000 */
[----:B----4-:R-:W-:-:S04]  /*13c0*/  IMAD.WIDE.U32 R4, R3, 0x4, R6 ;  /* 0x0000000403047825 */ /* 0x010fc800078e0006 */
[----:B------:R-:W-:Y:S02]  /*13d0*/  IMAD.WIDE R6, R3, 0x4, R6 ;  /* 0x0000000403067825 */ /* 0x000fe400078e0206 */
        /* <DEDUP_REMOVED lines=22> */
[----:B------:R-:W-:Y:S05]  /*1540*/  CALL.REL.NOINC `($__internal_3_$__cuda_sm20_div_rn_f64_full) ;  /* 0x0000000800587944 */ /* 0x000fea0003c00000 */
.L_x_61:
[----:B------:R-:W-:Y:S05]  /*1550*/  BSYNC.RECONVERGENT B1 ;  /* 0x0000000000017941 */ /* 0x000fea0003800200 */
.L_x_60:
[----:B------:R-:W0:Y:S01]  /*1560*/  LDC.64 R4, c[0x0][0x388] ;  /* 0x0000e200ff047b82 */ /* 0x000e220000000a00 */
[----:B------:R-:W1:Y:S01]  /*1570*/  LDCU UR5, c[0x0][0x3a8] ;  /* 0x00007500ff0577ac */ /* 0x000e620008000800 */
[----:B------:R-:W-:Y:S02]  /*1580*/  VIADD R2, R0, UR4 ;  /* 0x0000000400027c36 */ /* 0x000fe40008000000 */
[----:B-1----:R-:W-:Y:S02]  /*1590*/  VIADD R10, R3, UR5 ;  /* 0x00000005030a7c36 */ /* 0x002fe40008000000 */
        /* <DEDUP_REMOVED lines=28> */
.L_x_63:
[----:B------:R-:W-:Y:S05]  /*1760*/  BSYNC.RECONVERGENT B1 ;  /* 0x0000000000017941 */ /* 0x000fea0003800200 */
.L_x_62:
[----:B------:R-:W0:Y:S02]  /*1770*/  LDC.64 R6, c[0x0][0x380] ;  /* 0x0000e000ff067b82 */ /* 0x000e240000000a00 */
[----:B0-----:R-:W-:-:S04]  /*1780*/  IMAD.WIDE.U32 R10, R10, 0x4, R6 ;  /* 0x000000040a0a7825 */ /* 0x001fc800078e0006 */
[----:B------:R-:W-:Y:S02]  /*1790*/  IMAD.WIDE.U32 R6, R2, 0x4, R6 ;  /* 0x0000000402067825 */ /* 0x000fe400078e0006 */
[----:B------:R0:W2:Y:S04]  /*17a0*/  LDG.E R10, desc[UR8][R10.64] ;  /* 0x000000080a0a7981 */ /* 0x0000a8000c1e1900 */
[----:B------:R-:W2:Y:S01]  /*17b0*/  LDG.E R7, desc[UR8][R6.64] ;  /* 0x0000000806077981 */ /* 0x000ea2000c1e1900 */
[----:B------:R-:W1:Y:S01]  /*17c0*/  MUFU.RCP64H R9, R19 ;  /* 0x0000001300097308 */ /* 0x000e620000001800 */
[----:B------:R-:W-:Y:S01]  /*17d0*/  IMAD.MOV.U32 R8, RZ, RZ, 0x1 ;  /* 0x00000001ff087424 */ /* 0x000fe200078e00ff */
[----:B------:R-:W-:Y:S06]  /*17e0*/  BSSY.RECONVERGENT B1, `(.L_x_64) ;  /* 0x0000019000017945 */ /* 0x000fec0003800200 */
[----:B0-----:R-:W0:Y:S01]  /*17f0*/  F2F.F32.F64 R11, R4 ;  /* 0x00000004000b7310 */ /* 0x001e220000301000 */
[----:B-1----:R-:W-:-:S08]  /*1800*/  DFMA R12, R8, -R18, 1 ;  /* 0x3ff00000080c742b */ /* 0x002fd00000000812 */
[----:B------:R-:W-:-:S08]  /*1810*/  DFMA R12, R12, R12, R12 ;  /* 0x0000000c0c0c722b */ /* 0x000fd0000000000c */
[----:B------:R-:W-:-:S08]  /*1820*/  DFMA R12, R8, R12, R8 ;  /* 0x0000000c080c722b */ /* 0x000fd00000000008 */
[----:B------:R-:W-:-:S08]  /*1830*/  DFMA R8, R12, -R18, 1 ;  /* 0x3ff000000c08742b */ /* 0x000fd00000000812 */
[----:B------:R-:W-:Y:S01]  /*1840*/  DFMA R12, R12, R8, R12 ;  /* 0x000000080c0c722b */ /* 0x000fe2000000000c */
[C---:B------:R-:W-:Y:S01]  /*1850*/  FMUL R8, R0.reuse, R0 ;  /* 0x0000000000087220 */ /* 0x040fe20000400000 */
[----:B0-----:R-:W-:-:S05]  /*1860*/  FADD R0, R0, R11 ;  /* 0x0000000b00007221 */ /* 0x001fca0000000000 */
[----:B------:R-:W-:Y:S01]  /*1870*/  F2F.F64.F32 R8, R8 ;  /* 0x0000000800087310 */ /* 0x000fe20000201800 */
[----:B--2---:R-:W-:-:S07]  /*1880*/  FADD R28, R10, -R7 ;  /* 0x800000070a1c7221 */ /* 0x004fce0000000000 */
[----:B------:R-:W0:Y:S02]  /*1890*/  F2F.F64.F32 R28, R28 ;  /* 0x0000001c001c7310 */ /* 0x000e240000201800 */
[----:B0-----:R-:W-:Y:S01]  /*18a0*/  DMUL R34, R12, R28 ;  /* 0x0000001c0c227228 */ /* 0x001fe20000000000 */
[----:B------:R-:W-:-:S07]  /*18b0*/  FSETP.GEU.AND P1, PT, |R29|, 6.5827683646048100446e-37, PT ;  /* 0x036000001d00780b */ /* 0x000fce0003f2e200 */
[----:B------:R-:W-:-:S08]  /*18c0*/  DFMA R6, R34, -R18, R28 ;  /* 0x800000122206722b */ /* 0x000fd0000000001c */
[----:B------:R-:W-:Y:S02]  /*18d0*/  DFMA R34, R12, R6, R34 ;  /* 0x000000060c22722b */ /* 0x000fe40000000022 */
[----:B------:R-:W0:Y:S08]  /*18e0*/  F2F.F64.F32 R6, R0 ;  /* 0x0000000000067310 */ /* 0x000e300000201800 */
[----:B------:R-:W-:-:S05]  /*18f0*/  FFMA R2, RZ, R19, R35 ;  /* 0x00000013ff027223 */ /* 0x000fca0000000023 */
[----:B------:R-:W-:Y:S01]  /*1900*/  FSETP.GT.AND P0, PT, |R2|, 1.469367938527859385e-39, PT ;  /* 0x001000000200780b */ /* 0x000fe20003f04200 */
[----:B0-----:R-:W-:-:S12]  /*1910*/  DFMA R22, R6, R22, -R8 ;  /* 0x000000160616722b */ /* 0x001fd80000000808 */
[----:B------:R-:W-:Y:S05]  /*1920*/  @P0 BRA P1, `(.L_x_65) ;  /* 0x0000000000100947 */ /* 0x000fea0000800000 */
[----:B------:R-:W-:Y:S01]  /*1930*/  IMAD.MOV.U32 R26, RZ, RZ, R18 ;  /* 0x000000ffff1a7224 */ /* 0x000fe200078e0012 */
[----:B------:R-:W-:Y:S01]  /*1940*/  MOV R4, 0x1970 ;  /* 0x0000197000047802 */ /* 0x000fe20000000f00 */
[----:B------:R-:W-:-:S07]  /*1950*/  IMAD.MOV.U32 R27, RZ, RZ, R19 ;  /* 0x000000ffff1b7224 */ /* 0x000fce00078e0013 */
[----:B------:R-:W-:Y:S05]  /*1960*/  CALL.REL.NOINC `($__internal_3_$__cuda_sm20_div_rn_f64_full) ;  /* 0x0000000400507944 */ /* 0x000fea0003c00000 */
.L_x_65:
[----:B------:R-:W-:Y:S05]  /*1970*/  BSYNC.RECONVERGENT B1 ;  /* 0x0000000000017941 */ /* 0x000fea0003800200 */
.L_x_64:
[----:B------:R-:W0:Y:S02]  /*1980*/  LDC.64 R6, c[0x0][0x388] ;  /* 0x0000e200ff067b82 */ /* 0x000e240000000a00 */
[----:B0-----:R-:W-:-:S04]  /*1990*/  IMAD.WIDE.U32 R4, R3, 0x4, R6 ;  /* 0x0000000403047825 */ /* 0x001fc800078e0006 */
[----:B------:R-:W-:Y:S02]  /*19a0*/  IMAD.WIDE R6, R3, 0x4, R6 ;  /* 0x0000000403067825 */ /* 0x000fe400078e0206 */
[----:B------:R-:W2:Y:S04]  /*19b0*/  LDG.E R4, desc[UR8][R4.64+0x4] ;  /* 0x0000040804047981 */ /* 0x000ea8000c1e1900 */
[----:B------:R-:W2:Y:S01]  /*19c0*/  LDG.E R7, desc[UR8][R6.64+-0x4] ;  /* 0xfffffc0806077981 */ /* 0x000ea2000c1e1900 */
[----:B------:R-:W0:Y:S01]  /*19d0*/  MUFU.RCP64H R9, R21 ;  /* 0x0000001500097308 */ /* 0x000e220000001800 */
[----:B------:R-:W-:Y:S01]  /*19e0*/  MOV R8, 0x1 ;  /* 0x0000000100087802 */ /* 0x000fe20000000f00 */
        /* <DEDUP_REMOVED lines=20> */
.L_x_67:
[----:B------:R-:W-:Y:S05]  /*1b30*/  BSYNC.RECONVERGENT B1 ;  /* 0x0000000000017941 */ /* 0x000fea0003800200 */
.L_x_66:
[----:B------:R-:W-:Y:S01]  /*1b40*/  FMUL R11, R11, R11 ;  /* 0x0000000b0b0b7220 */ /* 0x000fe20000400000 */
[----:B------:R-:W-:Y:S01]  /*1b50*/  DADD R34, R34, R34 ;  /* 0x0000000022227229 */ /* 0x000fe20000000022 */
[----:B------:R-:W0:Y:S02]  /*1b60*/  LDC.64 R6, c[0x0][0x398] ;  /* 0x0000e600ff067b82 */ /* 0x000e240000000a00 */
[----:B------:R-:W1:Y:S05]  /*1b70*/  F2F.F64.F32 R4, R11 ;  /* 0x0000000b00047310 */ /* 0x000e6a0000201800 */
[----:B------:R-:W-:Y:S01]  /*1b80*/  DADD R22, R22, -R34 ;  /* 0x0000000016167229 */ /* 0x000fe20000000822 */
[----:B------:R-:W2:Y:S07]  /*1b90*/  LDC.64 R8, c[0x0][0x390] ;  /* 0x0000e400ff087b82 */ /* 0x000eae0000000a00 */
[----:B-1----:R-:W-:-:S08]  /*1ba0*/  DADD R4, R22, -R4 ;  /* 0x0000000016047229 */ /* 0x002fd00000000804 */
[----:B0-----:R-:W-:Y:S01]  /*1bb0*/  DMUL R4, R4, R6 ;  /* 0x0000000604047228 */ /* 0x001fe20000000000 */
[----:B--2---:R-:W-:-:S09]  /*1bc0*/  IMAD.WIDE.U32 R2, R3, 0x4, R8 ;  /* 0x0000000403027825 */ /* 0x004fd200078e0008 */
[----:B------:R-:W0:Y:S02]  /*1bd0*/  F2F.F32.F64 R5, R4 ;  /* 0x0000000400057310 */ /* 0x000e240000301000 */
[----:B0-----:R-:W-:Y:S01]  /*1be0*/  STG.E desc[UR8][R2.64], R5 ;  /* 0x0000000502007986 */ /* 0x001fe2000c101908 */
[----:B------:R-:W-:Y:S05]  /*1bf0*/  EXIT ;  /* 0x000000000000794d */ /* 0x000fea0003800000 */
        .weak           $__internal_2_$__cuda_sm20_dblrcp_rn_slowpath_v3
        .type           $__internal_2_$__cuda_sm20_dblrcp_rn_slowpath_v3,@function
        .size           $__internal_2_$__cuda_sm20_dblrcp_rn_slowpath_v3,($__internal_3_$__cuda_sm20_div_rn_f64_full - $__internal_2_$__cuda_sm20_dblrcp_rn_slowpath_v3)
$__internal_2_$__cuda_sm20_dblrcp_rn_slowpath_v3:
[----:B------:R-:W0:Y:S08]  /*1c00*/  LDC.64 R12, c[0x0][0x3c0] ;  /* 0x0000f000ff0c7b82 */ /* 0x000e300000000a00 */
[----:B------:R-:W1:Y:S01]  /*1c10*/  LDC R8, c[0x0][0x3c4] ;  /* 0x0000f100ff087b82 */ /* 0x000e620000000800 */
[----:B0-----:R-:W-:-:S14]  /*1c20*/  DSETP.GTU.AND P0, PT, |R12|, +INF , PT ;  /* 0x7ff000000c00742a */ /* 0x001fdc0003f0c200 */
[----:B-1----:R-:W-:Y:S05]  /*1c30*/  @P0 BRA `(.L_x_68) ;  /* 0x0000000000840947 */ /* 0x002fea0003800000 */
[----:B------:R-:W-:-:S05]  /*1c40*/  LOP3.LUT R9, R8, 0x7fffffff, RZ, 0xc0, !PT ;  /* 0x7fffffff08097812 */ /* 0x000fca00078ec0ff */
[----:B------:R-:W-:-:S05]  /*1c50*/  VIADD R6, R9, 0xffffffff ;  /* 0xffffffff09067836 */ /* 0x000fca0000000000 */
[----:B------:R-:W-:-:S13]  /*1c60*/  ISETP.GE.U32.AND P0, PT, R6, 0x7fefffff, PT ;  /* 0x7fefffff0600780c */ /* 0x000fda0003f06070 */
[----:B------:R-:W-:Y:S02]  /*1c70*/  @P0 LOP3.LUT R7, R8, 0x7ff00000, RZ, 0x3c, !PT ;  /* 0x7ff0000008070812 */ /* 0x000fe400078e3cff */
[----:B------:R-:W-:Y:S01]  /*1c80*/  @P0 MOV R6, RZ ;  /* 0x000000ff00060202 */ /* 0x000fe20000000f00 */
[----:B------:R-:W-:Y:S06]  /*1c90*/  @P0 BRA `(.L_x_69) ;  /* 0x0000000000740947 */ /* 0x000fec0003800000 */
[----:B------:R-:W-:-:S13]  /*1ca0*/  ISETP.GE.U32.AND P0, PT, R9, 0x1000001, PT ;  /* 0x010000010900780c */ /* 0x000fda0003f06070 */
[----:B------:R-:W-:Y:S05]  /*1cb0*/  @!P0 BRA `(.L_x_70) ;  /* 0x00000000003c8947 */ /* 0x000fea0003800000 */
[----:B------:R-:W0:Y:S01]  /*1cc0*/  LDCU UR4, c[0x0][0x3c0] ;  /* 0x00007800ff0477ac */ /* 0x000e220008000800 */
[----:B------:R-:W-:Y:S02]  /*1cd0*/  VIADD R7, R8, 0xc0200000 ;  /* 0xc020000008077836 */ /* 0x000fe40000000000 */
[----:B------:R-:W-:Y:S02]  /*1ce0*/  IMAD.MOV.U32 R8, RZ, RZ, R5 ;  /* 0x000000ffff087224 */ /* 0x000fe400078e0005 */
[----:B------:R-:W1:Y:S01]  /*1cf0*/  MUFU.RCP64H R9, R7 ;  /* 0x0000000700097308 */ /* 0x000e620000001800 */
[----:B0-----:R-:W-:-:S06]  /*1d00*/  IMAD.U32 R6, RZ, RZ, UR4 ;  /* 0x00000004ff067e24 */ /* 0x001fcc000f8e00ff */
[----:B-1----:R-:W-:-:S08]  /*1d10*/  DFMA R10, -R6, R8, 1 ;  /* 0x3ff00000060a742b */ /* 0x002fd00000000108 */
[----:B------:R-:W-:-:S08]  /*1d20*/  DFMA R10, R10, R10, R10 ;  /* 0x0000000a0a0a722b */ /* 0x000fd0000000000a */
[----:B------:R-:W-:-:S08]  /*1d30*/  DFMA R10, R8, R10, R8 ;  /* 0x0000000a080a722b */ /* 0x000fd00000000008 */
[----:B------:R-:W-:-:S08]  /*1d40*/  DFMA R8, -R6, R10, 1 ;  /* 0x3ff000000608742b */ /* 0x000fd0000000010a */
[----:B------:R-:W-:-:S08]  /*1d50*/  DFMA R8, R10, R8, R10 ;  /* 0x000000080a08722b */ /* 0x000fd0000000000a */
[----:B------:R-:W-:-:S08]  /*1d60*/  DMUL R8, R8, 2.2250738585072013831e-308 ;  /* 0x0010000008087828 */ /* 0x000fd00000000000 */
[----:B------:R-:W-:-:S08]  /*1d70*/  DFMA R10, R8, -R12, 1 ;  /* 0x3ff00000080a742b */ /* 0x000fd0000000080c */
[----:B------:R-:W-:-:S08]  /*1d80*/  DFMA R10, R10, R10, R10 ;  /* 0x0000000a0a0a722b */ /* 0x000fd0000000000a */
[----:B------:R-:W-:Y:S01]  /*1d90*/  DFMA R6, R8, R10, R8 ;  /* 0x0000000a0806722b */ /* 0x000fe20000000008 */
[----:B------:R-:W-:Y:S10]  /*1da0*/  BRA `(.L_x_69) ;  /* 0x0000000000307947 */ /* 0x000ff40003800000 */
.L_x_70:
[----:B------:R-:W-:Y:S01]  /*1db0*/  DMUL R8, R12, 8.11296384146066816958e+31 ;  /* 0x469000000c087828 */ /* 0x000fe20000000000 */
[----:B------:R-:W-:-:S05]  /*1dc0*/  MOV R6, R5 ;  /* 0x0000000500067202 */ /* 0x000fca0000000f00 */
[----:B------:R-:W0:Y:S02]  /*1dd0*/  MUFU.RCP64H R7, R9 ;  /* 0x0000000900077308 */ /* 0x000e240000001800 */
[----:B0-----:R-:W-:-:S08]  /*1de0*/  DFMA R10, -R8, R6, 1 ;  /* 0x3ff00000080a742b */ /* 0x001fd00000000106 */
[----:B------:R-:W-:-:S08]  /*1df0*/  DFMA R10, R10, R10, R10 ;  /* 0x0000000a0a0a722b */ /* 0x000fd0000000000a */
[----:B------:R-:W-:-:S08]  /*1e00*/  DFMA R10, R6, R10, R6 ;  /* 0x0000000a060a722b */ /* 0x000fd00000000006 */
[----:B------:R-:W-:-:S08]  /*1e10*/  DFMA R6, -R8, R10, 1 ;  /* 0x3ff000000806742b */ /* 0x000fd0000000010a */
[----:B------:R-:W-:-:S08]  /*1e20*/  DFMA R6, R10, R6, R10 ;  /* 0x000000060a06722b */ /* 0x000fd0000000000a */
[----:B------:R-:W-:Y:S01]  /*1e30*/  DMUL R6, R6, 8.11296384146066816958e+31 ;  /* 0x4690000006067828 */ /* 0x000fe20000000000 */
[----:B------:R-:W-:Y:S10]  /*1e40*/  BRA `(.L_x_69) ;  /* 0x0000000000087947 */ /* 0x000ff40003800000 */
.L_x_68:
[----:B------:R-:W0:Y:S01]  /*1e50*/  LDC R6, c[0x0][0x3c0] ;  /* 0x0000f000ff067b82 */ /* 0x000e220000000800 */
[----:B------:R-:W-:-:S07]  /*1e60*/  LOP3.LUT R7, R8, 0x80000, RZ, 0xfc, !PT ;  /* 0x0008000008077812 */ /* 0x000fce00078efcff */
.L_x_69:
[----:B------:R-:W-:Y:S02]  /*1e70*/  IMAD.MOV.U32 R5, RZ, RZ, 0x0 ;  /* 0x00000000ff057424 */ /* 0x000fe400078e00ff */
[----:B0-----:R-:W-:Y:S02]  /*1e80*/  IMAD.MOV.U32 R22, RZ, RZ, R6 ;  /* 0x000000ffff167224 */ /* 0x001fe400078e0006 */
[----:B------:R-:W-:Y:S01]  /*1e90*/  IMAD.MOV.U32 R23, RZ, RZ, R7 ;  /* 0x000000ffff177224 */ /* 0x000fe200078e0007 */
[----:B------:R-:W-:Y:S06]  /*1ea0*/  RET.REL.NODEC R4 `(_Z8ComputeBPfS_S_ddiddd) ;  /* 0xffffffe004547950 */ /* 0x000fec0003c3ffff */
        .weak           $__internal_3_$__cuda_sm20_div_rn_f64_full
        .type           $__internal_3_$__cuda_sm20_div_rn_f64_full,@function
        .size           $__internal_3_$__cuda_sm20_div_rn_f64_full,(.L_x_80 - $__internal_3_$__cuda_sm20_div_rn_f64_full)
$__internal_3_$__cuda_sm20_div_rn_f64_full:
[C---:B------:R-:W-:Y:S01]  /*1eb0*/  FSETP.GEU.AND P0, PT, |R27|.reuse, 1.469367938527859385e-39, PT ;  /* 0x001000001b00780b */ /* 0x040fe20003f0e200 */
[----:B------:R-:W-:Y:S01]  /*1ec0*/  IMAD.MOV.U32 R32, RZ, RZ, 0x1 ;  /* 0x00000001ff207424 */ /* 0x000fe200078e00ff */
[----:B------:R-:W-:Y:S01]  /*1ed0*/  LOP3.LUT R24, R27, 0x800fffff, RZ, 0xc0, !PT ;  /* 0x800fffff1b187812 */ /* 0x000fe200078ec0ff */
[----:B------:R-:W-:Y:S01]  /*1ee0*/  BSSY.RECONVERGENT B0, `(.L_x_71) ;  /* 0x0000054000007945 */ /* 0x000fe20003800200 */
[C---:B------:R-:W-:Y:S02]  /*1ef0*/  FSETP.GEU.AND P2, PT, |R29|.reuse, 1.469367938527859385e-39, PT ;  /* 0x001000001d00780b */ /* 0x040fe40003f4e200 */
[----:B------:R-:W-:Y:S02]  /*1f00*/  LOP3.LUT R25, R24, 0x3ff00000, RZ, 0xfc, !PT ;  /* 0x3ff0000018197812 */ /* 0x000fe400078efcff */
[----:B------:R-:W-:Y:S02]  /*1f10*/  MOV R24, R26 ;  /* 0x0000001a00187202 */ /* 0x000fe40000000f00 */
[----:B------:R-:W-:-:S02]  /*1f20*/  LOP3.LUT R5, R29, 0x7ff00000, RZ, 0xc0, !PT ;  /* 0x7ff000001d057812 */ /* 0x000fc400078ec0ff */
[----:B------:R-:W-:Y:S01]  /*1f30*/  LOP3.LUT R8, R27, 0x7ff00000, RZ, 0xc0, !PT ;  /* 0x7ff000001b087812 */ /* 0x000fe200078ec0ff */
[----:B------:R-:W-:-:S03]  /*1f40*/  @!P0 DMUL R24, R26, 8.98846567431157953865e+307 ;  /* 0x7fe000001a188828 */ /* 0x000fc60000000000 */
[----:B------:R-:W-:Y:S02]  /*1f50*/  ISETP.GE.U32.AND P1, PT, R5, R8, PT ;  /* 0x000000080500720c */ /* 0x000fe40003f26070 */
[----:B------:R-:W-:Y:S01]  /*1f60*/  @!P2 LOP3.LUT R6, R27, 0x7ff00000, RZ, 0xc0, !PT ;  /* 0x7ff000001b06a812 */ /* 0x000fe200078ec0ff */
[----:B------:R-:W0:Y:S01]  /*1f70*/  MUFU.RCP64H R33, R25 ;  /* 0x0000001900217308 */ /* 0x000e220000001800 */
[----:B------:R-:W-:Y:S02]  /*1f80*/  @!P2 MOV R40, RZ ;  /* 0x000000ff0028a202 */ /* 0x000fe40000000f00 */
[----:B------:R-:W-:Y:S01]  /*1f90*/  @!P2 ISETP.GE.U32.AND P3, PT, R5, R6, PT ;  /* 0x000000060500a20c */ /* 0x000fe20003f66070 */
[----:B------:R-:W-:Y:S01]  /*1fa0*/  IMAD.MOV.U32 R6, RZ, RZ, 0x1ca00000 ;  /* 0x1ca00000ff067424 */ /* 0x000fe200078e00ff */
[----:B------:R-:W-:-:S04]  /*1fb0*/  @!P0 LOP3.LUT R8, R25, 0x7ff00000, RZ, 0xc0, !PT ;  /* 0x7ff0000019088812 */ /* 0x000fc800078ec0ff */
[----:B------:R-:W-:-:S04]  /*1fc0*/  @!P2 SEL R7, R6, 0x63400000, !P3 ;  /* 0x634000000607a807 */ /* 0x000fc80005800000 */
[----:B------:R-:W-:Y:S01]  /*1fd0*/  @!P2 LOP3.LUT R7, R7, 0x80000000, R29, 0xf8, !PT ;  /* 0x800000000707a812 */ /* 0x000fe200078ef81d */
[----:B0-----:R-:W-:-:S03]  /*1fe0*/  DFMA R30, R32, -R24, 1 ;  /* 0x3ff00000201e742b */ /* 0x001fc60000000818 */
[----:B------:R-:W-:Y:S01]  /*1ff0*/  @!P2 LOP3.LUT R41, R7, 0x100000, RZ, 0xfc, !PT ;  /* 0x001000000729a812 */ /* 0x000fe200078efcff */
[----:B------:R-:W-:-:S04]  /*2000*/  IMAD.MOV.U32 R7, RZ, RZ, R5 ;  /* 0x000000ffff077224 */ /* 0x000fc800078e0005 */
[----:B------:R-:W-:-:S08]  /*2010*/  DFMA R30, R30, R30, R30 ;  /* 0x0000001e1e1e722b */ /* 0x000fd0000000001e */
[----:B------:R-:W-:Y:S01]  /*2020*/  DFMA R32, R32, R30, R32 ;  /* 0x0000001e2020722b */ /* 0x000fe20000000020 */
[----:B------:R-:W-:Y:S01]  /*2030*/  SEL R31, R6, 0x63400000, !P1 ;  /* 0x63400000061f7807 */ /* 0x000fe20004800000 */
[----:B------:R-:W-:-:S03]  /*2040*/  IMAD.MOV.U32 R30, RZ, RZ, R28 ;  /* 0x000000ffff1e7224 */ /* 0x000fc600078e001c */
[----:B------:R-:W-:-:S03]  /*2050*/  LOP3.LUT R31, R31, 0x800fffff, R29, 0xf8, !PT ;  /* 0x800fffff1f1f7812 */ /* 0x000fc600078ef81d */
[----:B------:R-:W-:-:S03]  /*2060*/  DFMA R34, R32, -R24, 1 ;  /* 0x3ff000002022742b */ /* 0x000fc60000000818 */
[----:B------:R-:W-:-:S05]  /*2070*/  @!P2 DFMA R30, R30, 2, -R40 ;  /* 0x400000001e1ea82b */ /* 0x000fca0000000828 */
[----:B------:R-:W-:-:S05]  /*2080*/  DFMA R32, R32, R34, R32 ;  /* 0x000000222020722b */ /* 0x000fca0000000020 */
[----:B------:R-:W-:-:S03]  /*2090*/  @!P2 LOP3.LUT R7, R31, 0x7ff00000, RZ, 0xc0, !PT ;  /* 0x7ff000001f07a812 */ /* 0x000fc600078ec0ff */
[----:B------:R-:W-:Y:S02]  /*20a0*/  DMUL R34, R32, R30 ;  /* 0x0000001e20227228 */ /* 0x000fe40000000000 */
[----:B------:R-:W-:-:S05]  /*20b0*/  VIADD R9, R7, 0xffffffff ;  /* 0xffffffff07097836 */ /* 0x000fca0000000000 */
[----:B------:R-:W-:Y:S01]  /*20c0*/  ISETP.GT.U32.AND P0, PT, R9, 0x7feffffe, PT ;  /* 0x7feffffe0900780c */ /* 0x000fe20003f04070 */
[----:B------:R-:W-:Y:S01]  /*20d0*/  VIADD R9, R8, 0xffffffff ;  /* 0xffffffff08097836 */ /* 0x000fe20000000000 */
[----:B------:R-:W-:-:S04]  /*20e0*/  DFMA R40, R34, -R24, R30 ;  /* 0x800000182228722b */ /* 0x000fc8000000001e */
[----:B------:R-:W-:-:S04]  /*20f0*/  ISETP.GT.U32.OR P0, PT, R9, 0x7feffffe, P0 ;  /* 0x7feffffe0900780c */ /* 0x000fc80000704470 */
[----:B------:R-:W-:-:S09]  /*2100*/  DFMA R32, R32, R40, R34 ;  /* 0x000000282020722b */ /* 0x000fd20000000022 */
[----:B------:R-:W-:Y:S05]  /*2110*/  @P0 BRA `(.L_x_72) ;  /* 0x00000000006c0947 */ /* 0x000fea0003800000 */
[----:B------:R-:W-:-:S04]  /*2120*/  LOP3.LUT R8, R27, 0x7ff00000, RZ, 0xc0, !PT ;  /* 0x7ff000001b087812 */ /* 0x000fc800078ec0ff */
[CC--:B------:R-:W-:Y:S02]  /*2130*/  VIADDMNMX R7, R5.reuse, -R8.reuse, 0xb9600000, !PT ;  /* 0xb960000005077446 */ /* 0x0c0fe40007800908 */
[----:B------:R-:W-:Y:S01]  /*2140*/  ISETP.GE.U32.AND P0, PT, R5, R8, PT ;  /* 0x000000080500720c */ /* 0x000fe20003f06070 */
[----:B------:R-:W-:Y:S01]  /*2150*/  IMAD.MOV.U32 R8, RZ, RZ, RZ ;  /* 0x000000ffff087224 */ /* 0x000fe200078e00ff */
[----:B------:R-:W-:Y:S02]  /*2160*/  VIMNMX R7, PT, PT, R7, 0x46a00000, PT ;  /* 0x46a0000007077848 */ /* 0x000fe40003fe0100 */
[----:B------:R-:W-:-:S04]  /*2170*/  SEL R6, R6, 0x63400000, !P0 ;  /* 0x6340000006067807 */ /* 0x000fc80004000000 */
[----:B------:R-:W-:-:S05]  /*2180*/  IADD3 R6, PT, PT, -R6, R7, RZ ;  /* 0x0000000706067210 */ /* 0x000fca0007ffe1ff */
[----:B------:R-:W-:-:S06]  /*2190*/  VIADD R9, R6, 0x7fe00000 ;  /* 0x7fe0000006097836 */ /* 0x000fcc0000000000 */
[----:B------:R-:W-:-:S10]  /*21a0*/  DMUL R34, R32, R8 ;  /* 0x0000000820227228 */ /* 0x000fd40000000000 */
[----:B------:R-:W-:-:S13]  /*21b0*/  FSETP.GTU.AND P0, PT, |R35|, 1.469367938527859385e-39, PT ;  /* 0x001000002300780b */ /* 0x000fda0003f0c200 */
[----:B------:R-:W-:Y:S05]  /*21c0*/  @P0 BRA `(.L_x_73) ;  /* 0x0000000000940947 */ /* 0x000fea0003800000 */
[----:B------:R-:W-:-:S06]  /*21d0*/  DFMA R24, R32, -R24, R30 ;  /* 0x800000182018722b */ /* 0x000fcc000000001e */
[----:B------:R-:W-:-:S04]  /*21e0*/  IMAD.MOV.U32 R24, RZ, RZ, RZ ;  /* 0x000000ffff187224 */ /* 0x000fc800078e00ff */
        /* <DEDUP_REMOVED lines=14> */
.L_x_72:
        /* <DEDUP_REMOVED lines=11> */
[----:B------:R-:W-:Y:S02]  /*2380*/  @P0 LOP3.LUT R5, R35, 0x7ff00000, RZ, 0xfc, !PT ;  /* 0x7ff0000023050812 */ /* 0x000fe400078efcff */
[----:B------:R-:W-:Y:S01]  /*2390*/  @!P0 MOV R34, RZ ;  /* 0x000000ff00228202 */ /* 0x000fe20000000f00 */
[----:B------:R-:W-:Y:S02]  /*23a0*/  @P0 IMAD.MOV.U32 R34, RZ, RZ, RZ ;  /* 0x000000ffff220224 */ /* 0x000fe400078e00ff */
[----:B------:R-:W-:Y:S01]  /*23b0*/  @P0 IMAD.MOV.U32 R35, RZ, RZ, R5 ;  /* 0x000000ffff230224 */ /* 0x000fe200078e0005 */
[----:B------:R-:W-:Y:S06]  /*23c0*/  BRA `(.L_x_73) ;  /* 0x0000000000147947 */ /* 0x000fec0003800000 */
.L_x_75:
[----:B------:R-:W-:Y:S01]  /*23d0*/  LOP3.LUT R35, R27, 0x80000, RZ, 0xfc, !PT ;  /* 0x000800001b237812 */ /* 0x000fe200078efcff */
[----:B------:R-:W-:Y:S01]  /*23e0*/  IMAD.MOV.U32 R34, RZ, RZ, R26 ;  /* 0x000000ffff227224 */ /* 0x000fe200078e001a */
[----:B------:R-:W-:Y:S06]  /*23f0*/  BRA `(.L_x_73) ;  /* 0x0000000000087947 */ /* 0x000fec0003800000 */
.L_x_74:
[----:B------:R-:W-:Y:S02]  /*2400*/  LOP3.LUT R35, R29, 0x80000, RZ, 0xfc, !PT ;  /* 0x000800001d237812 */ /* 0x000fe400078efcff */
[----:B------:R-:W-:-:S07]  /*2410*/  MOV R34, R28 ;  /* 0x0000001c00227202 */ /* 0x000fce0000000f00 */
.L_x_73:
[----:B------:R-:W-:Y:S05]  /*2420*/  BSYNC.RECONVERGENT B0 ;  /* 0x0000000000007941 */ /* 0x000fea0003800200 */
.L_x_71:
[----:B------:R-:W-:-:S04]  /*2430*/  IMAD.MOV.U32 R5, RZ, RZ, 0x0 ;  /* 0x00000000ff057424 */ /* 0x000fc800078e00ff */
[----:B------:R-:W-:Y:S05]  /*2440*/  RET.REL.NODEC R4 `(_Z8ComputeBPfS_S_ddiddd) ;  /* 0xffffffd804ec7950 */ /* 0x000fea0003c3ffff */
.L_x_76:
        /* <DEDUP_REMOVED lines=11> */
.L_x_80:


//--------------------- .nv.shared.reserved.0     --------------------------
	.section	.nv.shared.reserved.0,"aw",@nobits
	.weak		__nv_reservedSMEM_offset_0_alias
	.size		__nv_reservedSMEM_offset_0_alias, 0, 64
	.other		__nv_reservedSMEM_offset_0_alias,@"STO_CUDA_RESERVED_SHARED STV_DEFAULT"
__nv_reservedSMEM_offset_0_alias:
	.zero		0
	.zero		64


//--------------------- .nv.constant0._Z9ComputeUVPfS_S_S_S_ddiddd --------------------------
	.section	.nv.constant0._Z9ComputeUVPfS_S_S_S_ddiddd,"a",@progbits
	.sectionflags	@""
	.align	4
.nv.constant0._Z9ComputeUVPfS_S_S_S_ddiddd:
	.zero		984


//--------------------- .nv.constant0._Z8ComputePPfS_S_iddd --------------------------
	.section	.nv.constant0._Z8ComputePPfS_S_iddd,"a",@progbits
	.sectionflags	@""
	.align	4
.nv.constant0._Z8ComputePPfS_S_iddd:
	.zero		952


//--------------------- .nv.constant0._Z8ComputeBPfS_S_ddiddd --------------------------
	.section	.nv.constant0._Z8ComputeBPfS_S_ddiddd,"a",@progbits
	.sectionflags	@""
	.align	4
.nv.constant0._Z8ComputeBPfS_S_ddiddd:
	.zero		968


//--------------------- SYMBOLS --------------------------

	.type		.nv.reservedSmem.offset0,@object
	.size		.nv.reservedSmem.offset0,0x4
